//
// Generated by NVIDIA NVVM Compiler
//
// Compiler Build ID: CL-36424714
// Cuda compilation tools, release 13.0, V13.0.88
// Based on NVVM 20.0.0
//

.version 9.0
.target sm_100
.address_size 64

	// .globl	_Z13assign_pointsPfS_PjS0_6Params
.extern .shared .align 16 .b8 shared_mem[];

.visible .entry _Z13assign_pointsPfS_PjS0_6Params(
	.param .u64 .ptr .align 1 _Z13assign_pointsPfS_PjS0_6Params_param_0,
	.param .u64 .ptr .align 1 _Z13assign_pointsPfS_PjS0_6Params_param_1,
	.param .u64 .ptr .align 1 _Z13assign_pointsPfS_PjS0_6Params_param_2,
	.param .u64 .ptr .align 1 _Z13assign_pointsPfS_PjS0_6Params_param_3,
	.param .align 4 .b8 _Z13assign_pointsPfS_PjS0_6Params_param_4[12]
)
{
	.reg .pred 	%p<44>;
	.reg .b32 	%r<246>;
	.reg .b32 	%f<156>;
	.reg .b64 	%rd<131>;

	ld.param.u32 	%r1, [_Z13assign_pointsPfS_PjS0_6Params_param_4];
	ld.param.u32 	%r2, [_Z13assign_pointsPfS_PjS0_6Params_param_4+4];
	ld.param.u32 	%r3, [_Z13assign_pointsPfS_PjS0_6Params_param_4+8];
	ld.param.u64 	%rd6, [_Z13assign_pointsPfS_PjS0_6Params_param_0];
	ld.param.u64 	%rd7, [_Z13assign_pointsPfS_PjS0_6Params_param_1];
	ld.param.u64 	%rd4, [_Z13assign_pointsPfS_PjS0_6Params_param_2];
	ld.param.u64 	%rd5, [_Z13assign_pointsPfS_PjS0_6Params_param_3];
	cvta.to.global.u64 	%rd1, %rd7;
	cvta.to.global.u64 	%rd2, %rd6;
	mov.u32 	%r89, %ctaid.x;
	mov.u32 	%r4, %ntid.x;
	mov.u32 	%r5, %tid.x;
	mad.lo.s32 	%r6, %r89, %r4, %r5;
	setp.ge.u32 	%p1, %r5, %r3;
	setp.eq.s32 	%p2, %r2, 0;
	or.pred  	%p3, %p1, %p2;
	@%p3 bra 	$L__BB0_16;
	and.b32  	%r7, %r2, 15;
	add.s32 	%r8, %r7, -1;
	and.b32  	%r9, %r2, 7;
	add.s32 	%r10, %r9, -1;
	and.b32  	%r11, %r2, -16;
	and.b32  	%r12, %r2, 3;
	mov.u32 	%r217, %r5;
$L__BB0_2:
	setp.lt.u32 	%p4, %r2, 16;
	mul.lo.s32 	%r14, %r217, %r2;
	mov.b32 	%r220, 0;
	@%p4 bra 	$L__BB0_5;
	mov.b32 	%r218, 0;
$L__BB0_4:
	.pragma "nounroll";
	add.s32 	%r92, %r218, %r14;
	mul.wide.u32 	%rd8, %r92, 4;
	add.s64 	%rd9, %rd1, %rd8;
	ld.global.f32 	%f20, [%rd9];
	shl.b32 	%r93, %r92, 2;
	mov.u32 	%r94, shared_mem;
	add.s32 	%r95, %r94, %r93;
	st.shared.f32 	[%r95], %f20;
	add.s32 	%r96, %r92, 1;
	mul.wide.u32 	%rd10, %r96, 4;
	add.s64 	%rd11, %rd1, %rd10;
	ld.global.f32 	%f21, [%rd11];
	st.shared.f32 	[%r95+4], %f21;
	add.s32 	%r97, %r92, 2;
	mul.wide.u32 	%rd12, %r97, 4;
	add.s64 	%rd13, %rd1, %rd12;
	ld.global.f32 	%f22, [%rd13];
	st.shared.f32 	[%r95+8], %f22;
	add.s32 	%r98, %r92, 3;
	mul.wide.u32 	%rd14, %r98, 4;
	add.s64 	%rd15, %rd1, %rd14;
	ld.global.f32 	%f23, [%rd15];
	st.shared.f32 	[%r95+12], %f23;
	add.s32 	%r99, %r92, 4;
	mul.wide.u32 	%rd16, %r99, 4;
	add.s64 	%rd17, %rd1, %rd16;
	ld.global.f32 	%f24, [%rd17];
	st.shared.f32 	[%r95+16], %f24;
	add.s32 	%r100, %r92, 5;
	mul.wide.u32 	%rd18, %r100, 4;
	add.s64 	%rd19, %rd1, %rd18;
	ld.global.f32 	%f25, [%rd19];
	st.shared.f32 	[%r95+20], %f25;
	add.s32 	%r101, %r92, 6;
	mul.wide.u32 	%rd20, %r101, 4;
	add.s64 	%rd21, %rd1, %rd20;
	ld.global.f32 	%f26, [%rd21];
	st.shared.f32 	[%r95+24], %f26;
	add.s32 	%r102, %r92, 7;
	mul.wide.u32 	%rd22, %r102, 4;
	add.s64 	%rd23, %rd1, %rd22;
	ld.global.f32 	%f27, [%rd23];
	st.shared.f32 	[%r95+28], %f27;
	add.s32 	%r103, %r92, 8;
	mul.wide.u32 	%rd24, %r103, 4;
	add.s64 	%rd25, %rd1, %rd24;
	ld.global.f32 	%f28, [%rd25];
	st.shared.f32 	[%r95+32], %f28;
	add.s32 	%r104, %r92, 9;
	mul.wide.u32 	%rd26, %r104, 4;
	add.s64 	%rd27, %rd1, %rd26;
	ld.global.f32 	%f29, [%rd27];
	st.shared.f32 	[%r95+36], %f29;
	add.s32 	%r105, %r92, 10;
	mul.wide.u32 	%rd28, %r105, 4;
	add.s64 	%rd29, %rd1, %rd28;
	ld.global.f32 	%f30, [%rd29];
	st.shared.f32 	[%r95+40], %f30;
	add.s32 	%r106, %r92, 11;
	mul.wide.u32 	%rd30, %r106, 4;
	add.s64 	%rd31, %rd1, %rd30;
	ld.global.f32 	%f31, [%rd31];
	st.shared.f32 	[%r95+44], %f31;
	add.s32 	%r107, %r92, 12;
	mul.wide.u32 	%rd32, %r107, 4;
	add.s64 	%rd33, %rd1, %rd32;
	ld.global.f32 	%f32, [%rd33];
	st.shared.f32 	[%r95+48], %f32;
	add.s32 	%r108, %r92, 13;
	mul.wide.u32 	%rd34, %r108, 4;
	add.s64 	%rd35, %rd1, %rd34;
	ld.global.f32 	%f33, [%rd35];
	st.shared.f32 	[%r95+52], %f33;
	add.s32 	%r109, %r92, 14;
	mul.wide.u32 	%rd36, %r109, 4;
	add.s64 	%rd37, %rd1, %rd36;
	ld.global.f32 	%f34, [%rd37];
	st.shared.f32 	[%r95+56], %f34;
	add.s32 	%r110, %r92, 15;
	mul.wide.u32 	%rd38, %r110, 4;
	add.s64 	%rd39, %rd1, %rd38;
	ld.global.f32 	%f35, [%rd39];
	st.shared.f32 	[%r95+60], %f35;
	add.s32 	%r218, %r218, 16;
	setp.ne.s32 	%p5, %r218, %r11;
	mov.u32 	%r220, %r11;
	@%p5 bra 	$L__BB0_4;
$L__BB0_5:
	setp.eq.s32 	%p6, %r7, 0;
	@%p6 bra 	$L__BB0_15;
	setp.lt.u32 	%p7, %r8, 7;
	@%p7 bra 	$L__BB0_8;
	add.s32 	%r111, %r220, %r14;
	mul.wide.u32 	%rd40, %r111, 4;
	add.s64 	%rd41, %rd1, %rd40;
	ld.global.f32 	%f36, [%rd41];
	shl.b32 	%r112, %r111, 2;
	mov.u32 	%r113, shared_mem;
	add.s32 	%r114, %r113, %r112;
	st.shared.f32 	[%r114], %f36;
	add.s32 	%r115, %r111, 1;
	mul.wide.u32 	%rd42, %r115, 4;
	add.s64 	%rd43, %rd1, %rd42;
	ld.global.f32 	%f37, [%rd43];
	st.shared.f32 	[%r114+4], %f37;
	add.s32 	%r116, %r111, 2;
	mul.wide.u32 	%rd44, %r116, 4;
	add.s64 	%rd45, %rd1, %rd44;
	ld.global.f32 	%f38, [%rd45];
	st.shared.f32 	[%r114+8], %f38;
	add.s32 	%r117, %r111, 3;
	mul.wide.u32 	%rd46, %r117, 4;
	add.s64 	%rd47, %rd1, %rd46;
	ld.global.f32 	%f39, [%rd47];
	st.shared.f32 	[%r114+12], %f39;
	add.s32 	%r118, %r111, 4;
	mul.wide.u32 	%rd48, %r118, 4;
	add.s64 	%rd49, %rd1, %rd48;
	ld.global.f32 	%f40, [%rd49];
	st.shared.f32 	[%r114+16], %f40;
	add.s32 	%r119, %r111, 5;
	mul.wide.u32 	%rd50, %r119, 4;
	add.s64 	%rd51, %rd1, %rd50;
	ld.global.f32 	%f41, [%rd51];
	st.shared.f32 	[%r114+20], %f41;
	add.s32 	%r120, %r111, 6;
	mul.wide.u32 	%rd52, %r120, 4;
	add.s64 	%rd53, %rd1, %rd52;
	ld.global.f32 	%f42, [%rd53];
	st.shared.f32 	[%r114+24], %f42;
	add.s32 	%r121, %r111, 7;
	mul.wide.u32 	%rd54, %r121, 4;
	add.s64 	%rd55, %rd1, %rd54;
	ld.global.f32 	%f43, [%rd55];
	st.shared.f32 	[%r114+28], %f43;
	add.s32 	%r220, %r220, 8;
$L__BB0_8:
	setp.eq.s32 	%p8, %r9, 0;
	@%p8 bra 	$L__BB0_15;
	setp.lt.u32 	%p9, %r10, 3;
	@%p9 bra 	$L__BB0_11;
	add.s32 	%r122, %r220, %r14;
	mul.wide.u32 	%rd56, %r122, 4;
	add.s64 	%rd57, %rd1, %rd56;
	ld.global.f32 	%f44, [%rd57];
	shl.b32 	%r123, %r122, 2;
	mov.u32 	%r124, shared_mem;
	add.s32 	%r125, %r124, %r123;
	st.shared.f32 	[%r125], %f44;
	add.s32 	%r126, %r122, 1;
	mul.wide.u32 	%rd58, %r126, 4;
	add.s64 	%rd59, %rd1, %rd58;
	ld.global.f32 	%f45, [%rd59];
	st.shared.f32 	[%r125+4], %f45;
	add.s32 	%r127, %r122, 2;
	mul.wide.u32 	%rd60, %r127, 4;
	add.s64 	%rd61, %rd1, %rd60;
	ld.global.f32 	%f46, [%rd61];
	st.shared.f32 	[%r125+8], %f46;
	add.s32 	%r128, %r122, 3;
	mul.wide.u32 	%rd62, %r128, 4;
	add.s64 	%rd63, %rd1, %rd62;
	ld.global.f32 	%f47, [%rd63];
	st.shared.f32 	[%r125+12], %f47;
	add.s32 	%r220, %r220, 4;
$L__BB0_11:
	setp.eq.s32 	%p10, %r12, 0;
	@%p10 bra 	$L__BB0_15;
	setp.eq.s32 	%p11, %r12, 1;
	add.s32 	%r22, %r220, %r14;
	mul.wide.u32 	%rd64, %r22, 4;
	add.s64 	%rd65, %rd1, %rd64;
	ld.global.f32 	%f48, [%rd65];
	shl.b32 	%r129, %r22, 2;
	mov.u32 	%r130, shared_mem;
	add.s32 	%r23, %r130, %r129;
	st.shared.f32 	[%r23], %f48;
	@%p11 bra 	$L__BB0_15;
	setp.eq.s32 	%p12, %r12, 2;
	add.s32 	%r131, %r22, 1;
	mul.wide.u32 	%rd66, %r131, 4;
	add.s64 	%rd67, %rd1, %rd66;
	ld.global.f32 	%f49, [%rd67];
	st.shared.f32 	[%r23+4], %f49;
	@%p12 bra 	$L__BB0_15;
	add.s32 	%r132, %r22, 2;
	mul.wide.u32 	%rd68, %r132, 4;
	add.s64 	%rd69, %rd1, %rd68;
	ld.global.f32 	%f50, [%rd69];
	st.shared.f32 	[%r23+8], %f50;
$L__BB0_15:
	add.s32 	%r217, %r217, %r4;
	setp.lt.u32 	%p13, %r217, %r3;
	@%p13 bra 	$L__BB0_2;
$L__BB0_16:
	mul.lo.s32 	%r133, %r3, %r2;
	shl.b32 	%r134, %r133, 2;
	mov.u32 	%r135, shared_mem;
	add.s32 	%r25, %r135, %r134;
	setp.eq.s32 	%p14, %r2, 0;
	setp.ge.u32 	%p15, %r6, %r1;
	or.pred  	%p16, %p15, %p14;
	@%p16 bra 	$L__BB0_29;
	mul.lo.s32 	%r26, %r2, %r6;
	mul.lo.s32 	%r27, %r2, %r5;
	add.s32 	%r137, %r2, -1;
	and.b32  	%r28, %r2, 15;
	setp.lt.u32 	%p17, %r137, 15;
	mov.b32 	%r224, 0;
	@%p17 bra 	$L__BB0_20;
	and.b32  	%r224, %r2, -16;
	mov.b32 	%r222, 0;
$L__BB0_19:
	.pragma "nounroll";
	add.s32 	%r139, %r222, %r26;
	mul.wide.u32 	%rd70, %r139, 4;
	add.s64 	%rd71, %rd2, %rd70;
	ld.global.f32 	%f51, [%rd71];
	add.s32 	%r140, %r222, %r27;
	shl.b32 	%r141, %r140, 2;
	add.s32 	%r142, %r25, %r141;
	st.shared.f32 	[%r142], %f51;
	add.s32 	%r143, %r139, 1;
	mul.wide.u32 	%rd72, %r143, 4;
	add.s64 	%rd73, %rd2, %rd72;
	ld.global.f32 	%f52, [%rd73];
	st.shared.f32 	[%r142+4], %f52;
	add.s32 	%r144, %r139, 2;
	mul.wide.u32 	%rd74, %r144, 4;
	add.s64 	%rd75, %rd2, %rd74;
	ld.global.f32 	%f53, [%rd75];
	st.shared.f32 	[%r142+8], %f53;
	add.s32 	%r145, %r139, 3;
	mul.wide.u32 	%rd76, %r145, 4;
	add.s64 	%rd77, %rd2, %rd76;
	ld.global.f32 	%f54, [%rd77];
	st.shared.f32 	[%r142+12], %f54;
	add.s32 	%r146, %r139, 4;
	mul.wide.u32 	%rd78, %r146, 4;
	add.s64 	%rd79, %rd2, %rd78;
	ld.global.f32 	%f55, [%rd79];
	st.shared.f32 	[%r142+16], %f55;
	add.s32 	%r147, %r139, 5;
	mul.wide.u32 	%rd80, %r147, 4;
	add.s64 	%rd81, %rd2, %rd80;
	ld.global.f32 	%f56, [%rd81];
	st.shared.f32 	[%r142+20], %f56;
	add.s32 	%r148, %r139, 6;
	mul.wide.u32 	%rd82, %r148, 4;
	add.s64 	%rd83, %rd2, %rd82;
	ld.global.f32 	%f57, [%rd83];
	st.shared.f32 	[%r142+24], %f57;
	add.s32 	%r149, %r139, 7;
	mul.wide.u32 	%rd84, %r149, 4;
	add.s64 	%rd85, %rd2, %rd84;
	ld.global.f32 	%f58, [%rd85];
	st.shared.f32 	[%r142+28], %f58;
	add.s32 	%r150, %r139, 8;
	mul.wide.u32 	%rd86, %r150, 4;
	add.s64 	%rd87, %rd2, %rd86;
	ld.global.f32 	%f59, [%rd87];
	st.shared.f32 	[%r142+32], %f59;
	add.s32 	%r151, %r139, 9;
	mul.wide.u32 	%rd88, %r151, 4;
	add.s64 	%rd89, %rd2, %rd88;
	ld.global.f32 	%f60, [%rd89];
	st.shared.f32 	[%r142+36], %f60;
	add.s32 	%r152, %r139, 10;
	mul.wide.u32 	%rd90, %r152, 4;
	add.s64 	%rd91, %rd2, %rd90;
	ld.global.f32 	%f61, [%rd91];
	st.shared.f32 	[%r142+40], %f61;
	add.s32 	%r153, %r139, 11;
	mul.wide.u32 	%rd92, %r153, 4;
	add.s64 	%rd93, %rd2, %rd92;
	ld.global.f32 	%f62, [%rd93];
	st.shared.f32 	[%r142+44], %f62;
	add.s32 	%r154, %r139, 12;
	mul.wide.u32 	%rd94, %r154, 4;
	add.s64 	%rd95, %rd2, %rd94;
	ld.global.f32 	%f63, [%rd95];
	st.shared.f32 	[%r142+48], %f63;
	add.s32 	%r155, %r139, 13;
	mul.wide.u32 	%rd96, %r155, 4;
	add.s64 	%rd97, %rd2, %rd96;
	ld.global.f32 	%f64, [%rd97];
	st.shared.f32 	[%r142+52], %f64;
	add.s32 	%r156, %r139, 14;
	mul.wide.u32 	%rd98, %r156, 4;
	add.s64 	%rd99, %rd2, %rd98;
	ld.global.f32 	%f65, [%rd99];
	st.shared.f32 	[%r142+56], %f65;
	add.s32 	%r157, %r139, 15;
	mul.wide.u32 	%rd100, %r157, 4;
	add.s64 	%rd101, %rd2, %rd100;
	ld.global.f32 	%f66, [%rd101];
	st.shared.f32 	[%r142+60], %f66;
	add.s32 	%r222, %r222, 16;
	setp.ne.s32 	%p18, %r222, %r224;
	@%p18 bra 	$L__BB0_19;
$L__BB0_20:
	setp.eq.s32 	%p19, %r28, 0;
	@%p19 bra 	$L__BB0_29;
	and.b32  	%r33, %r2, 7;
	setp.lt.u32 	%p20, %r28, 8;
	@%p20 bra 	$L__BB0_23;
	add.s32 	%r158, %r224, %r26;
	mul.wide.u32 	%rd102, %r158, 4;
	add.s64 	%rd103, %rd2, %rd102;
	ld.global.f32 	%f67, [%rd103];
	add.s32 	%r159, %r224, %r27;
	shl.b32 	%r160, %r159, 2;
	add.s32 	%r161, %r25, %r160;
	st.shared.f32 	[%r161], %f67;
	add.s32 	%r162, %r158, 1;
	mul.wide.u32 	%rd104, %r162, 4;
	add.s64 	%rd105, %rd2, %rd104;
	ld.global.f32 	%f68, [%rd105];
	st.shared.f32 	[%r161+4], %f68;
	add.s32 	%r163, %r158, 2;
	mul.wide.u32 	%rd106, %r163, 4;
	add.s64 	%rd107, %rd2, %rd106;
	ld.global.f32 	%f69, [%rd107];
	st.shared.f32 	[%r161+8], %f69;
	add.s32 	%r164, %r158, 3;
	mul.wide.u32 	%rd108, %r164, 4;
	add.s64 	%rd109, %rd2, %rd108;
	ld.global.f32 	%f70, [%rd109];
	st.shared.f32 	[%r161+12], %f70;
	add.s32 	%r165, %r158, 4;
	mul.wide.u32 	%rd110, %r165, 4;
	add.s64 	%rd111, %rd2, %rd110;
	ld.global.f32 	%f71, [%rd111];
	st.shared.f32 	[%r161+16], %f71;
	add.s32 	%r166, %r158, 5;
	mul.wide.u32 	%rd112, %r166, 4;
	add.s64 	%rd113, %rd2, %rd112;
	ld.global.f32 	%f72, [%rd113];
	st.shared.f32 	[%r161+20], %f72;
	add.s32 	%r167, %r158, 6;
	mul.wide.u32 	%rd114, %r167, 4;
	add.s64 	%rd115, %rd2, %rd114;
	ld.global.f32 	%f73, [%rd115];
	st.shared.f32 	[%r161+24], %f73;
	add.s32 	%r168, %r158, 7;
	mul.wide.u32 	%rd116, %r168, 4;
	add.s64 	%rd117, %rd2, %rd116;
	ld.global.f32 	%f74, [%rd117];
	st.shared.f32 	[%r161+28], %f74;
	add.s32 	%r224, %r224, 8;
$L__BB0_23:
	setp.eq.s32 	%p21, %r33, 0;
	@%p21 bra 	$L__BB0_29;
	and.b32  	%r36, %r2, 3;
	setp.lt.u32 	%p22, %r33, 4;
	@%p22 bra 	$L__BB0_26;
	add.s32 	%r169, %r224, %r26;
	mul.wide.u32 	%rd118, %r169, 4;
	add.s64 	%rd119, %rd2, %rd118;
	ld.global.f32 	%f75, [%rd119];
	add.s32 	%r170, %r224, %r27;
	shl.b32 	%r171, %r170, 2;
	add.s32 	%r172, %r25, %r171;
	st.shared.f32 	[%r172], %f75;
	add.s32 	%r173, %r169, 1;
	mul.wide.u32 	%rd120, %r173, 4;
	add.s64 	%rd121, %rd2, %rd120;
	ld.global.f32 	%f76, [%rd121];
	st.shared.f32 	[%r172+4], %f76;
	add.s32 	%r174, %r169, 2;
	mul.wide.u32 	%rd122, %r174, 4;
	add.s64 	%rd123, %rd2, %rd122;
	ld.global.f32 	%f77, [%rd123];
	st.shared.f32 	[%r172+8], %f77;
	add.s32 	%r175, %r169, 3;
	mul.wide.u32 	%rd124, %r175, 4;
	add.s64 	%rd125, %rd2, %rd124;
	ld.global.f32 	%f78, [%rd125];
	st.shared.f32 	[%r172+12], %f78;
	add.s32 	%r224, %r224, 4;
$L__BB0_26:
	setp.eq.s32 	%p23, %r36, 0;
	@%p23 bra 	$L__BB0_29;
	mov.b32 	%r227, 0;
$L__BB0_28:
	.pragma "nounroll";
	add.s32 	%r177, %r224, %r26;
	mul.wide.u32 	%rd126, %r177, 4;
	add.s64 	%rd127, %rd2, %rd126;
	ld.global.f32 	%f79, [%rd127];
	add.s32 	%r178, %r224, %r27;
	shl.b32 	%r179, %r178, 2;
	add.s32 	%r180, %r25, %r179;
	st.shared.f32 	[%r180], %f79;
	add.s32 	%r224, %r224, 1;
	add.s32 	%r227, %r227, 1;
	setp.ne.s32 	%p24, %r227, %r36;
	@%p24 bra 	$L__BB0_28;
$L__BB0_29:
	setp.ge.u32 	%p25, %r6, %r1;
	bar.sync 	0;
	@%p25 bra 	$L__BB0_53;
	setp.eq.s32 	%p26, %r3, 0;
	mov.b32 	%r245, 0;
	@%p26 bra 	$L__BB0_51;
	setp.ne.s32 	%p27, %r2, 0;
	mul.lo.s32 	%r43, %r2, %r5;
	@%p27 bra 	$L__BB0_38;
	and.b32  	%r44, %r3, 3;
	setp.lt.u32 	%p37, %r3, 4;
	mov.f32 	%f145, 0f7F7FFFFF;
	mov.b32 	%r235, 0;
	mov.u32 	%r245, %r235;
	@%p37 bra 	$L__BB0_35;
	and.b32  	%r235, %r3, -4;
	neg.s32 	%r228, %r235;
	mov.f32 	%f145, 0f7F7FFFFF;
	mov.b32 	%r229, 0;
	mov.u32 	%r245, %r229;
$L__BB0_34:
	setp.gt.f32 	%p38, %f145, 0f00000000;
	selp.b32 	%r245, %r229, %r245, %p38;
	selp.f32 	%f145, 0f00000000, %f145, %p38;
	add.s32 	%r229, %r229, 4;
	add.s32 	%r228, %r228, 4;
	setp.ne.s32 	%p39, %r228, 0;
	@%p39 bra 	$L__BB0_34;
$L__BB0_35:
	setp.eq.s32 	%p40, %r44, 0;
	@%p40 bra 	$L__BB0_51;
	neg.s32 	%r234, %r44;
$L__BB0_37:
	.pragma "nounroll";
	setp.gt.f32 	%p41, %f145, 0f00000000;
	selp.b32 	%r245, %r235, %r245, %p41;
	selp.f32 	%f145, 0f00000000, %f145, %p41;
	add.s32 	%r235, %r235, 1;
	add.s32 	%r234, %r234, 1;
	setp.eq.s32 	%p42, %r234, 0;
	@%p42 bra 	$L__BB0_51;
	bra.uni 	$L__BB0_37;
$L__BB0_38:
	and.b32  	%r63, %r2, 7;
	add.s32 	%r64, %r63, -1;
	and.b32  	%r65, %r2, 3;
	and.b32  	%r66, %r2, -8;
	and.b32  	%r67, %r2, 1;
	neg.s32 	%r68, %r66;
	shl.b32 	%r183, %r3, 2;
	shl.b32 	%r184, %r5, 2;
	add.s32 	%r185, %r183, %r184;
	mad.lo.s32 	%r187, %r2, %r185, %r135;
	add.s32 	%r69, %r187, 16;
	shl.b32 	%r70, %r2, 2;
	mov.f32 	%f147, 0f7F7FFFFF;
	mov.b32 	%r237, 0;
	mov.u32 	%r245, %r237;
$L__BB0_39:
	setp.lt.u32 	%p28, %r2, 8;
	mul.lo.s32 	%r73, %r237, %r2;
	mov.f32 	%f155, 0f00000000;
	mov.b32 	%r243, 0;
	@%p28 bra 	$L__BB0_42;
	mad.lo.s32 	%r190, %r70, %r237, %r135;
	add.s32 	%r239, %r190, 16;
	mov.f32 	%f155, 0f00000000;
	mov.u32 	%r240, %r69;
	mov.u32 	%r241, %r68;
$L__BB0_41:
	.pragma "nounroll";
	ld.shared.f32 	%f84, [%r240+-16];
	ld.shared.f32 	%f85, [%r239+-16];
	sub.f32 	%f86, %f84, %f85;
	fma.rn.f32 	%f87, %f86, %f86, %f155;
	ld.shared.f32 	%f88, [%r240+-12];
	ld.shared.f32 	%f89, [%r239+-12];
	sub.f32 	%f90, %f88, %f89;
	fma.rn.f32 	%f91, %f90, %f90, %f87;
	ld.shared.f32 	%f92, [%r240+-8];
	ld.shared.f32 	%f93, [%r239+-8];
	sub.f32 	%f94, %f92, %f93;
	fma.rn.f32 	%f95, %f94, %f94, %f91;
	ld.shared.f32 	%f96, [%r240+-4];
	ld.shared.f32 	%f97, [%r239+-4];
	sub.f32 	%f98, %f96, %f97;
	fma.rn.f32 	%f99, %f98, %f98, %f95;
	ld.shared.f32 	%f100, [%r240];
	ld.shared.f32 	%f101, [%r239];
	sub.f32 	%f102, %f100, %f101;
	fma.rn.f32 	%f103, %f102, %f102, %f99;
	ld.shared.f32 	%f104, [%r240+4];
	ld.shared.f32 	%f105, [%r239+4];
	sub.f32 	%f106, %f104, %f105;
	fma.rn.f32 	%f107, %f106, %f106, %f103;
	ld.shared.f32 	%f108, [%r240+8];
	ld.shared.f32 	%f109, [%r239+8];
	sub.f32 	%f110, %f108, %f109;
	fma.rn.f32 	%f111, %f110, %f110, %f107;
	ld.shared.f32 	%f112, [%r240+12];
	ld.shared.f32 	%f113, [%r239+12];
	sub.f32 	%f114, %f112, %f113;
	fma.rn.f32 	%f155, %f114, %f114, %f111;
	add.s32 	%r241, %r241, 8;
	add.s32 	%r240, %r240, 32;
	add.s32 	%r239, %r239, 32;
	setp.ne.s32 	%p29, %r241, 0;
	mov.u32 	%r243, %r66;
	@%p29 bra 	$L__BB0_41;
$L__BB0_42:
	setp.eq.s32 	%p30, %r63, 0;
	@%p30 bra 	$L__BB0_50;
	setp.lt.u32 	%p31, %r64, 3;
	@%p31 bra 	$L__BB0_45;
	add.s32 	%r191, %r243, %r43;
	shl.b32 	%r192, %r191, 2;
	add.s32 	%r193, %r25, %r192;
	ld.shared.f32 	%f116, [%r193];
	add.s32 	%r194, %r243, %r73;
	shl.b32 	%r195, %r194, 2;
	add.s32 	%r197, %r135, %r195;
	ld.shared.f32 	%f117, [%r197];
	sub.f32 	%f118, %f116, %f117;
	fma.rn.f32 	%f119, %f118, %f118, %f155;
	ld.shared.f32 	%f120, [%r193+4];
	ld.shared.f32 	%f121, [%r197+4];
	sub.f32 	%f122, %f120, %f121;
	fma.rn.f32 	%f123, %f122, %f122, %f119;
	ld.shared.f32 	%f124, [%r193+8];
	ld.shared.f32 	%f125, [%r197+8];
	sub.f32 	%f126, %f124, %f125;
	fma.rn.f32 	%f127, %f126, %f126, %f123;
	ld.shared.f32 	%f128, [%r193+12];
	ld.shared.f32 	%f129, [%r197+12];
	sub.f32 	%f130, %f128, %f129;
	fma.rn.f32 	%f155, %f130, %f130, %f127;
	add.s32 	%r243, %r243, 4;
$L__BB0_45:
	setp.eq.s32 	%p32, %r65, 0;
	@%p32 bra 	$L__BB0_50;
	setp.eq.s32 	%p33, %r65, 1;
	@%p33 bra 	$L__BB0_48;
	add.s32 	%r198, %r243, %r43;
	shl.b32 	%r199, %r198, 2;
	add.s32 	%r200, %r25, %r199;
	ld.shared.f32 	%f132, [%r200];
	add.s32 	%r201, %r243, %r73;
	shl.b32 	%r202, %r201, 2;
	add.s32 	%r204, %r135, %r202;
	ld.shared.f32 	%f133, [%r204];
	sub.f32 	%f134, %f132, %f133;
	fma.rn.f32 	%f135, %f134, %f134, %f155;
	ld.shared.f32 	%f136, [%r200+4];
	ld.shared.f32 	%f137, [%r204+4];
	sub.f32 	%f138, %f136, %f137;
	fma.rn.f32 	%f155, %f138, %f138, %f135;
	add.s32 	%r243, %r243, 2;
$L__BB0_48:
	setp.eq.s32 	%p34, %r67, 0;
	@%p34 bra 	$L__BB0_50;
	add.s32 	%r205, %r243, %r43;
	shl.b32 	%r206, %r205, 2;
	add.s32 	%r207, %r25, %r206;
	ld.shared.f32 	%f139, [%r207];
	add.s32 	%r208, %r243, %r73;
	shl.b32 	%r209, %r208, 2;
	add.s32 	%r211, %r135, %r209;
	ld.shared.f32 	%f140, [%r211];
	sub.f32 	%f141, %f139, %f140;
	fma.rn.f32 	%f155, %f141, %f141, %f155;
$L__BB0_50:
	setp.lt.f32 	%p35, %f155, %f147;
	selp.b32 	%r245, %r237, %r245, %p35;
	selp.f32 	%f147, %f155, %f147, %p35;
	add.s32 	%r237, %r237, 1;
	setp.ne.s32 	%p36, %r237, %r3;
	@%p36 bra 	$L__BB0_39;
$L__BB0_51:
	cvta.to.global.u64 	%rd128, %rd4;
	mul.wide.u32 	%rd129, %r6, 4;
	add.s64 	%rd3, %rd128, %rd129;
	ld.global.u32 	%r215, [%rd3];
	setp.eq.s32 	%p43, %r245, %r215;
	@%p43 bra 	$L__BB0_53;
	st.global.u32 	[%rd3], %r245;
	cvta.to.global.u64 	%rd130, %rd5;
	atom.global.add.u32 	%r216, [%rd130], 1;
$L__BB0_53:
	ret;

}
	// .globl	_Z16update_centroidsPfPjS_S0_6Params
.visible .entry _Z16update_centroidsPfPjS_S0_6Params(
	.param .u64 .ptr .align 1 _Z16update_centroidsPfPjS_S0_6Params_param_0,
	.param .u64 .ptr .align 1 _Z16update_centroidsPfPjS_S0_6Params_param_1,
	.param .u64 .ptr .align 1 _Z16update_centroidsPfPjS_S0_6Params_param_2,
	.param .u64 .ptr .align 1 _Z16update_centroidsPfPjS_S0_6Params_param_3,
	.param .align 4 .b8 _Z16update_centroidsPfPjS_S0_6Params_param_4[12]
)
{
	.reg .pred 	%p<35>;
	.reg .b32 	%r<204>;
	.reg .b32 	%f<89>;
	.reg .b64 	%rd<104>;

	ld.param.u32 	%r1, [_Z16update_centroidsPfPjS_S0_6Params_param_4];
	ld.param.u32 	%r2, [_Z16update_centroidsPfPjS_S0_6Params_param_4+4];
	ld.param.u32 	%r3, [_Z16update_centroidsPfPjS_S0_6Params_param_4+8];
	ld.param.u64 	%rd6, [_Z16update_centroidsPfPjS_S0_6Params_param_0];
	ld.param.u64 	%rd4, [_Z16update_centroidsPfPjS_S0_6Params_param_1];
	ld.param.u64 	%rd7, [_Z16update_centroidsPfPjS_S0_6Params_param_2];
	cvta.to.global.u64 	%rd1, %rd6;
	cvta.to.global.u64 	%rd2, %rd7;
	mov.u32 	%r63, %ctaid.x;
	mov.u32 	%r4, %ntid.x;
	mov.u32 	%r198, %tid.x;
	mad.lo.s32 	%r6, %r63, %r4, %r198;
	mul.lo.s32 	%r64, %r3, %r2;
	shl.b32 	%r65, %r64, 2;
	mov.u32 	%r66, shared_mem;
	add.s32 	%r7, %r66, %r65;
	setp.ge.u32 	%p1, %r198, %r3;
	@%p1 bra 	$L__BB1_19;
	setp.ne.s32 	%p2, %r2, 0;
	@%p2 bra 	$L__BB1_4;
	mov.u32 	%r186, %r198;
$L__BB1_3:
	shl.b32 	%r92, %r186, 2;
	add.s32 	%r93, %r7, %r92;
	mov.b32 	%r94, 0;
	st.shared.u32 	[%r93], %r94;
	add.s32 	%r186, %r186, %r4;
	setp.lt.u32 	%p13, %r186, %r3;
	@%p13 bra 	$L__BB1_3;
	bra.uni 	$L__BB1_19;
$L__BB1_4:
	and.b32  	%r10, %r2, 15;
	add.s32 	%r11, %r10, -1;
	and.b32  	%r12, %r2, 7;
	add.s32 	%r13, %r12, -1;
	and.b32  	%r14, %r2, -16;
	and.b32  	%r15, %r2, 3;
	mov.u32 	%r187, %r198;
$L__BB1_5:
	setp.lt.u32 	%p3, %r2, 16;
	shl.b32 	%r68, %r187, 2;
	add.s32 	%r69, %r7, %r68;
	mov.b32 	%r190, 0;
	st.shared.u32 	[%r69], %r190;
	mul.lo.s32 	%r17, %r187, %r2;
	@%p3 bra 	$L__BB1_8;
	mov.b32 	%r188, 0;
$L__BB1_7:
	.pragma "nounroll";
	add.s32 	%r71, %r188, %r17;
	shl.b32 	%r72, %r71, 2;
	add.s32 	%r74, %r66, %r72;
	mov.b32 	%r75, 0;
	st.shared.u32 	[%r74], %r75;
	st.shared.u32 	[%r74+4], %r75;
	st.shared.u32 	[%r74+8], %r75;
	st.shared.u32 	[%r74+12], %r75;
	st.shared.u32 	[%r74+16], %r75;
	st.shared.u32 	[%r74+20], %r75;
	st.shared.u32 	[%r74+24], %r75;
	st.shared.u32 	[%r74+28], %r75;
	st.shared.u32 	[%r74+32], %r75;
	st.shared.u32 	[%r74+36], %r75;
	st.shared.u32 	[%r74+40], %r75;
	st.shared.u32 	[%r74+44], %r75;
	st.shared.u32 	[%r74+48], %r75;
	st.shared.u32 	[%r74+52], %r75;
	st.shared.u32 	[%r74+56], %r75;
	st.shared.u32 	[%r74+60], %r75;
	add.s32 	%r188, %r188, 16;
	setp.ne.s32 	%p4, %r188, %r14;
	mov.u32 	%r190, %r14;
	@%p4 bra 	$L__BB1_7;
$L__BB1_8:
	setp.eq.s32 	%p5, %r10, 0;
	@%p5 bra 	$L__BB1_18;
	setp.lt.u32 	%p6, %r11, 7;
	@%p6 bra 	$L__BB1_11;
	add.s32 	%r76, %r190, %r17;
	shl.b32 	%r77, %r76, 2;
	add.s32 	%r79, %r66, %r77;
	mov.b32 	%r80, 0;
	st.shared.u32 	[%r79], %r80;
	st.shared.u32 	[%r79+4], %r80;
	st.shared.u32 	[%r79+8], %r80;
	st.shared.u32 	[%r79+12], %r80;
	st.shared.u32 	[%r79+16], %r80;
	st.shared.u32 	[%r79+20], %r80;
	st.shared.u32 	[%r79+24], %r80;
	st.shared.u32 	[%r79+28], %r80;
	add.s32 	%r190, %r190, 8;
$L__BB1_11:
	setp.eq.s32 	%p7, %r12, 0;
	@%p7 bra 	$L__BB1_18;
	setp.lt.u32 	%p8, %r13, 3;
	@%p8 bra 	$L__BB1_14;
	add.s32 	%r81, %r190, %r17;
	shl.b32 	%r82, %r81, 2;
	add.s32 	%r84, %r66, %r82;
	mov.b32 	%r85, 0;
	st.shared.u32 	[%r84], %r85;
	st.shared.u32 	[%r84+4], %r85;
	st.shared.u32 	[%r84+8], %r85;
	st.shared.u32 	[%r84+12], %r85;
	add.s32 	%r190, %r190, 4;
$L__BB1_14:
	setp.eq.s32 	%p9, %r15, 0;
	@%p9 bra 	$L__BB1_18;
	setp.eq.s32 	%p10, %r15, 1;
	add.s32 	%r86, %r190, %r17;
	shl.b32 	%r87, %r86, 2;
	add.s32 	%r25, %r66, %r87;
	mov.b32 	%r89, 0;
	st.shared.u32 	[%r25], %r89;
	@%p10 bra 	$L__BB1_18;
	setp.eq.s32 	%p11, %r15, 2;
	mov.b32 	%r90, 0;
	st.shared.u32 	[%r25+4], %r90;
	@%p11 bra 	$L__BB1_18;
	mov.b32 	%r91, 0;
	st.shared.u32 	[%r25+8], %r91;
$L__BB1_18:
	add.s32 	%r187, %r187, %r4;
	setp.lt.u32 	%p12, %r187, %r3;
	@%p12 bra 	$L__BB1_5;
$L__BB1_19:
	bar.sync 	0;
	setp.ge.u32 	%p14, %r6, %r1;
	@%p14 bra 	$L__BB1_33;
	cvta.to.global.u64 	%rd8, %rd4;
	mul.wide.u32 	%rd9, %r6, 4;
	add.s64 	%rd10, %rd8, %rd9;
	ld.global.u32 	%r27, [%rd10];
	shl.b32 	%r95, %r27, 2;
	add.s32 	%r96, %r7, %r95;
	atom.shared.add.u32 	%r97, [%r96], 1;
	setp.eq.s32 	%p15, %r2, 0;
	@%p15 bra 	$L__BB1_33;
	mul.lo.s32 	%r28, %r27, %r2;
	mul.lo.s32 	%r29, %r2, %r6;
	setp.lt.u32 	%p16, %r2, 16;
	mov.b32 	%r194, 0;
	@%p16 bra 	$L__BB1_24;
	mov.b32 	%r192, 0;
$L__BB1_23:
	.pragma "nounroll";
	add.s32 	%r100, %r192, %r28;
	shl.b32 	%r101, %r100, 2;
	mov.u32 	%r102, shared_mem;
	add.s32 	%r103, %r102, %r101;
	add.s32 	%r104, %r192, %r29;
	mul.wide.u32 	%rd11, %r104, 4;
	add.s64 	%rd12, %rd1, %rd11;
	ld.global.f32 	%f1, [%rd12];
	atom.shared.add.f32 	%f2, [%r103], %f1;
	add.s32 	%r105, %r104, 1;
	mul.wide.u32 	%rd13, %r105, 4;
	add.s64 	%rd14, %rd1, %rd13;
	ld.global.f32 	%f3, [%rd14];
	atom.shared.add.f32 	%f4, [%r103+4], %f3;
	add.s32 	%r106, %r104, 2;
	mul.wide.u32 	%rd15, %r106, 4;
	add.s64 	%rd16, %rd1, %rd15;
	ld.global.f32 	%f5, [%rd16];
	atom.shared.add.f32 	%f6, [%r103+8], %f5;
	add.s32 	%r107, %r104, 3;
	mul.wide.u32 	%rd17, %r107, 4;
	add.s64 	%rd18, %rd1, %rd17;
	ld.global.f32 	%f7, [%rd18];
	atom.shared.add.f32 	%f8, [%r103+12], %f7;
	add.s32 	%r108, %r104, 4;
	mul.wide.u32 	%rd19, %r108, 4;
	add.s64 	%rd20, %rd1, %rd19;
	ld.global.f32 	%f9, [%rd20];
	atom.shared.add.f32 	%f10, [%r103+16], %f9;
	add.s32 	%r109, %r104, 5;
	mul.wide.u32 	%rd21, %r109, 4;
	add.s64 	%rd22, %rd1, %rd21;
	ld.global.f32 	%f11, [%rd22];
	atom.shared.add.f32 	%f12, [%r103+20], %f11;
	add.s32 	%r110, %r104, 6;
	mul.wide.u32 	%rd23, %r110, 4;
	add.s64 	%rd24, %rd1, %rd23;
	ld.global.f32 	%f13, [%rd24];
	atom.shared.add.f32 	%f14, [%r103+24], %f13;
	add.s32 	%r111, %r104, 7;
	mul.wide.u32 	%rd25, %r111, 4;
	add.s64 	%rd26, %rd1, %rd25;
	ld.global.f32 	%f15, [%rd26];
	atom.shared.add.f32 	%f16, [%r103+28], %f15;
	add.s32 	%r112, %r104, 8;
	mul.wide.u32 	%rd27, %r112, 4;
	add.s64 	%rd28, %rd1, %rd27;
	ld.global.f32 	%f17, [%rd28];
	atom.shared.add.f32 	%f18, [%r103+32], %f17;
	add.s32 	%r113, %r104, 9;
	mul.wide.u32 	%rd29, %r113, 4;
	add.s64 	%rd30, %rd1, %rd29;
	ld.global.f32 	%f19, [%rd30];
	atom.shared.add.f32 	%f20, [%r103+36], %f19;
	add.s32 	%r114, %r104, 10;
	mul.wide.u32 	%rd31, %r114, 4;
	add.s64 	%rd32, %rd1, %rd31;
	ld.global.f32 	%f21, [%rd32];
	atom.shared.add.f32 	%f22, [%r103+40], %f21;
	add.s32 	%r115, %r104, 11;
	mul.wide.u32 	%rd33, %r115, 4;
	add.s64 	%rd34, %rd1, %rd33;
	ld.global.f32 	%f23, [%rd34];
	atom.shared.add.f32 	%f24, [%r103+44], %f23;
	add.s32 	%r116, %r104, 12;
	mul.wide.u32 	%rd35, %r116, 4;
	add.s64 	%rd36, %rd1, %rd35;
	ld.global.f32 	%f25, [%rd36];
	atom.shared.add.f32 	%f26, [%r103+48], %f25;
	add.s32 	%r117, %r104, 13;
	mul.wide.u32 	%rd37, %r117, 4;
	add.s64 	%rd38, %rd1, %rd37;
	ld.global.f32 	%f27, [%rd38];
	atom.shared.add.f32 	%f28, [%r103+52], %f27;
	add.s32 	%r118, %r104, 14;
	mul.wide.u32 	%rd39, %r118, 4;
	add.s64 	%rd40, %rd1, %rd39;
	ld.global.f32 	%f29, [%rd40];
	atom.shared.add.f32 	%f30, [%r103+56], %f29;
	add.s32 	%r119, %r104, 15;
	mul.wide.u32 	%rd41, %r119, 4;
	add.s64 	%rd42, %rd1, %rd41;
	ld.global.f32 	%f31, [%rd42];
	atom.shared.add.f32 	%f32, [%r103+60], %f31;
	add.s32 	%r192, %r192, 16;
	and.b32  	%r194, %r2, -16;
	setp.ne.s32 	%p17, %r192, %r194;
	@%p17 bra 	$L__BB1_23;
$L__BB1_24:
	and.b32  	%r34, %r2, 15;
	setp.eq.s32 	%p18, %r34, 0;
	@%p18 bra 	$L__BB1_33;
	and.b32  	%r35, %r2, 7;
	setp.lt.u32 	%p19, %r34, 8;
	@%p19 bra 	$L__BB1_27;
	add.s32 	%r120, %r194, %r28;
	shl.b32 	%r121, %r120, 2;
	mov.u32 	%r122, shared_mem;
	add.s32 	%r123, %r122, %r121;
	add.s32 	%r124, %r194, %r29;
	mul.wide.u32 	%rd43, %r124, 4;
	add.s64 	%rd44, %rd1, %rd43;
	ld.global.f32 	%f33, [%rd44];
	atom.shared.add.f32 	%f34, [%r123], %f33;
	add.s32 	%r125, %r124, 1;
	mul.wide.u32 	%rd45, %r125, 4;
	add.s64 	%rd46, %rd1, %rd45;
	ld.global.f32 	%f35, [%rd46];
	atom.shared.add.f32 	%f36, [%r123+4], %f35;
	add.s32 	%r126, %r124, 2;
	mul.wide.u32 	%rd47, %r126, 4;
	add.s64 	%rd48, %rd1, %rd47;
	ld.global.f32 	%f37, [%rd48];
	atom.shared.add.f32 	%f38, [%r123+8], %f37;
	add.s32 	%r127, %r124, 3;
	mul.wide.u32 	%rd49, %r127, 4;
	add.s64 	%rd50, %rd1, %rd49;
	ld.global.f32 	%f39, [%rd50];
	atom.shared.add.f32 	%f40, [%r123+12], %f39;
	add.s32 	%r128, %r124, 4;
	mul.wide.u32 	%rd51, %r128, 4;
	add.s64 	%rd52, %rd1, %rd51;
	ld.global.f32 	%f41, [%rd52];
	atom.shared.add.f32 	%f42, [%r123+16], %f41;
	add.s32 	%r129, %r124, 5;
	mul.wide.u32 	%rd53, %r129, 4;
	add.s64 	%rd54, %rd1, %rd53;
	ld.global.f32 	%f43, [%rd54];
	atom.shared.add.f32 	%f44, [%r123+20], %f43;
	add.s32 	%r130, %r124, 6;
	mul.wide.u32 	%rd55, %r130, 4;
	add.s64 	%rd56, %rd1, %rd55;
	ld.global.f32 	%f45, [%rd56];
	atom.shared.add.f32 	%f46, [%r123+24], %f45;
	add.s32 	%r131, %r124, 7;
	mul.wide.u32 	%rd57, %r131, 4;
	add.s64 	%rd58, %rd1, %rd57;
	ld.global.f32 	%f47, [%rd58];
	atom.shared.add.f32 	%f48, [%r123+28], %f47;
	add.s32 	%r194, %r194, 8;
$L__BB1_27:
	setp.eq.s32 	%p20, %r35, 0;
	@%p20 bra 	$L__BB1_33;
	and.b32  	%r38, %r2, 3;
	setp.lt.u32 	%p21, %r35, 4;
	@%p21 bra 	$L__BB1_30;
	add.s32 	%r132, %r194, %r28;
	shl.b32 	%r133, %r132, 2;
	mov.u32 	%r134, shared_mem;
	add.s32 	%r135, %r134, %r133;
	add.s32 	%r136, %r194, %r29;
	mul.wide.u32 	%rd59, %r136, 4;
	add.s64 	%rd60, %rd1, %rd59;
	ld.global.f32 	%f49, [%rd60];
	atom.shared.add.f32 	%f50, [%r135], %f49;
	add.s32 	%r137, %r136, 1;
	mul.wide.u32 	%rd61, %r137, 4;
	add.s64 	%rd62, %rd1, %rd61;
	ld.global.f32 	%f51, [%rd62];
	atom.shared.add.f32 	%f52, [%r135+4], %f51;
	add.s32 	%r138, %r136, 2;
	mul.wide.u32 	%rd63, %r138, 4;
	add.s64 	%rd64, %rd1, %rd63;
	ld.global.f32 	%f53, [%rd64];
	atom.shared.add.f32 	%f54, [%r135+8], %f53;
	add.s32 	%r139, %r136, 3;
	mul.wide.u32 	%rd65, %r139, 4;
	add.s64 	%rd66, %rd1, %rd65;
	ld.global.f32 	%f55, [%rd66];
	atom.shared.add.f32 	%f56, [%r135+12], %f55;
	add.s32 	%r194, %r194, 4;
$L__BB1_30:
	setp.eq.s32 	%p22, %r38, 0;
	@%p22 bra 	$L__BB1_33;
	mov.b32 	%r197, 0;
	mov.u32 	%r143, shared_mem;
$L__BB1_32:
	.pragma "nounroll";
	add.s32 	%r141, %r194, %r28;
	shl.b32 	%r142, %r141, 2;
	add.s32 	%r144, %r143, %r142;
	add.s32 	%r145, %r194, %r29;
	mul.wide.u32 	%rd67, %r145, 4;
	add.s64 	%rd68, %rd1, %rd67;
	ld.global.f32 	%f57, [%rd68];
	atom.shared.add.f32 	%f58, [%r144], %f57;
	add.s32 	%r194, %r194, 1;
	add.s32 	%r197, %r197, 1;
	setp.ne.s32 	%p23, %r197, %r38;
	@%p23 bra 	$L__BB1_32;
$L__BB1_33:
	setp.ge.u32 	%p24, %r198, %r3;
	bar.sync 	0;
	@%p24 bra 	$L__BB1_49;
	ld.param.u64 	%rd103, [_Z16update_centroidsPfPjS_S0_6Params_param_3];
	mov.u32 	%r148, shared_mem;
	add.s32 	%r45, %r148, %r65;
	cvta.to.global.u64 	%rd3, %rd103;
	setp.ne.s32 	%p25, %r2, 0;
	@%p25 bra 	$L__BB1_36;
$L__BB1_35:
	mul.wide.s32 	%rd101, %r198, 4;
	add.s64 	%rd102, %rd3, %rd101;
	shl.b32 	%r182, %r198, 2;
	add.s32 	%r183, %r45, %r182;
	ld.shared.u32 	%r184, [%r183];
	atom.global.add.u32 	%r185, [%rd102], %r184;
	add.s32 	%r198, %r198, %r4;
	setp.lt.u32 	%p34, %r198, %r3;
	@%p34 bra 	$L__BB1_35;
	bra.uni 	$L__BB1_49;
$L__BB1_36:
	and.b32  	%r48, %r2, 7;
	add.s32 	%r49, %r48, -1;
	and.b32  	%r50, %r2, 3;
	and.b32  	%r51, %r2, -8;
	and.b32  	%r52, %r2, 1;
$L__BB1_37:
	setp.lt.u32 	%p26, %r2, 8;
	mul.wide.s32 	%rd69, %r198, 4;
	add.s64 	%rd70, %rd3, %rd69;
	shl.b32 	%r150, %r198, 2;
	add.s32 	%r151, %r45, %r150;
	ld.shared.u32 	%r152, [%r151];
	atom.global.add.u32 	%r153, [%rd70], %r152;
	mul.lo.s32 	%r54, %r198, %r2;
	mov.b32 	%r202, 0;
	@%p26 bra 	$L__BB1_40;
	mov.b32 	%r200, 0;
$L__BB1_39:
	.pragma "nounroll";
	add.s32 	%r155, %r200, %r54;
	mul.wide.u32 	%rd71, %r155, 4;
	add.s64 	%rd72, %rd2, %rd71;
	shl.b32 	%r156, %r155, 2;
	add.s32 	%r158, %r148, %r156;
	ld.shared.f32 	%f59, [%r158];
	atom.global.add.f32 	%f60, [%rd72], %f59;
	add.s32 	%r159, %r155, 1;
	mul.wide.u32 	%rd73, %r159, 4;
	add.s64 	%rd74, %rd2, %rd73;
	ld.shared.f32 	%f61, [%r158+4];
	atom.global.add.f32 	%f62, [%rd74], %f61;
	add.s32 	%r160, %r155, 2;
	mul.wide.u32 	%rd75, %r160, 4;
	add.s64 	%rd76, %rd2, %rd75;
	ld.shared.f32 	%f63, [%r158+8];
	atom.global.add.f32 	%f64, [%rd76], %f63;
	add.s32 	%r161, %r155, 3;
	mul.wide.u32 	%rd77, %r161, 4;
	add.s64 	%rd78, %rd2, %rd77;
	ld.shared.f32 	%f65, [%r158+12];
	atom.global.add.f32 	%f66, [%rd78], %f65;
	add.s32 	%r162, %r155, 4;
	mul.wide.u32 	%rd79, %r162, 4;
	add.s64 	%rd80, %rd2, %rd79;
	ld.shared.f32 	%f67, [%r158+16];
	atom.global.add.f32 	%f68, [%rd80], %f67;
	add.s32 	%r163, %r155, 5;
	mul.wide.u32 	%rd81, %r163, 4;
	add.s64 	%rd82, %rd2, %rd81;
	ld.shared.f32 	%f69, [%r158+20];
	atom.global.add.f32 	%f70, [%rd82], %f69;
	add.s32 	%r164, %r155, 6;
	mul.wide.u32 	%rd83, %r164, 4;
	add.s64 	%rd84, %rd2, %rd83;
	ld.shared.f32 	%f71, [%r158+24];
	atom.global.add.f32 	%f72, [%rd84], %f71;
	add.s32 	%r165, %r155, 7;
	mul.wide.u32 	%rd85, %r165, 4;
	add.s64 	%rd86, %rd2, %rd85;
	ld.shared.f32 	%f73, [%r158+28];
	atom.global.add.f32 	%f74, [%rd86], %f73;
	add.s32 	%r200, %r200, 8;
	setp.ne.s32 	%p27, %r200, %r51;
	mov.u32 	%r202, %r51;
	@%p27 bra 	$L__BB1_39;
$L__BB1_40:
	setp.eq.s32 	%p28, %r48, 0;
	@%p28 bra 	$L__BB1_48;
	setp.lt.u32 	%p29, %r49, 3;
	@%p29 bra 	$L__BB1_43;
	add.s32 	%r166, %r202, %r54;
	mul.wide.u32 	%rd87, %r166, 4;
	add.s64 	%rd88, %rd2, %rd87;
	shl.b32 	%r167, %r166, 2;
	add.s32 	%r169, %r148, %r167;
	ld.shared.f32 	%f75, [%r169];
	atom.global.add.f32 	%f76, [%rd88], %f75;
	add.s32 	%r170, %r166, 1;
	mul.wide.u32 	%rd89, %r170, 4;
	add.s64 	%rd90, %rd2, %rd89;
	ld.shared.f32 	%f77, [%r169+4];
	atom.global.add.f32 	%f78, [%rd90], %f77;
	add.s32 	%r171, %r166, 2;
	mul.wide.u32 	%rd91, %r171, 4;
	add.s64 	%rd92, %rd2, %rd91;
	ld.shared.f32 	%f79, [%r169+8];
	atom.global.add.f32 	%f80, [%rd92], %f79;
	add.s32 	%r172, %r166, 3;
	mul.wide.u32 	%rd93, %r172, 4;
	add.s64 	%rd94, %rd2, %rd93;
	ld.shared.f32 	%f81, [%r169+12];
	atom.global.add.f32 	%f82, [%rd94], %f81;
	add.s32 	%r202, %r202, 4;
$L__BB1_43:
	setp.eq.s32 	%p30, %r50, 0;
	@%p30 bra 	$L__BB1_48;
	setp.eq.s32 	%p31, %r50, 1;
	@%p31 bra 	$L__BB1_46;
	add.s32 	%r173, %r202, %r54;
	mul.wide.u32 	%rd95, %r173, 4;
	add.s64 	%rd96, %rd2, %rd95;
	shl.b32 	%r174, %r173, 2;
	add.s32 	%r176, %r148, %r174;
	ld.shared.f32 	%f83, [%r176];
	atom.global.add.f32 	%f84, [%rd96], %f83;
	add.s32 	%r177, %r173, 1;
	mul.wide.u32 	%rd97, %r177, 4;
	add.s64 	%rd98, %rd2, %rd97;
	ld.shared.f32 	%f85, [%r176+4];
	atom.global.add.f32 	%f86, [%rd98], %f85;
	add.s32 	%r202, %r202, 2;
$L__BB1_46:
	setp.eq.s32 	%p32, %r52, 0;
	@%p32 bra 	$L__BB1_48;
	add.s32 	%r178, %r202, %r54;
	mul.wide.u32 	%rd99, %r178, 4;
	add.s64 	%rd100, %rd2, %rd99;
	shl.b32 	%r179, %r178, 2;
	add.s32 	%r181, %r148, %r179;
	ld.shared.f32 	%f87, [%r181];
	atom.global.add.f32 	%f88, [%rd100], %f87;
$L__BB1_48:
	add.s32 	%r198, %r198, %r4;
	setp.lt.u32 	%p33, %r198, %r3;
	@%p33 bra 	$L__BB1_37;
$L__BB1_49:
	ret;

}
	// .globl	_Z11set_to_zeroPfj
.visible .entry _Z11set_to_zeroPfj(
	.param .u64 .ptr .align 1 _Z11set_to_zeroPfj_param_0,
	.param .u32 _Z11set_to_zeroPfj_param_1
)
{
	.reg .pred 	%p<2>;
	.reg .b32 	%r<7>;
	.reg .b64 	%rd<5>;

	ld.param.u64 	%rd1, [_Z11set_to_zeroPfj_param_0];
	ld.param.u32 	%r2, [_Z11set_to_zeroPfj_param_1];
	mov.u32 	%r3, %ctaid.x;
	mov.u32 	%r4, %ntid.x;
	mov.u32 	%r5, %tid.x;
	mad.lo.s32 	%r1, %r3, %r4, %r5;
	setp.ge.u32 	%p1, %r1, %r2;
	@%p1 bra 	$L__BB2_2;
	cvta.to.global.u64 	%rd2, %rd1;
	mul.wide.u32 	%rd3, %r1, 4;
	add.s64 	%rd4, %rd2, %rd3;
	mov.b32 	%r6, 0;
	st.global.u32 	[%rd4], %r6;
$L__BB2_2:
	ret;

}
	// .globl	_Z11set_to_zeroPjj
.visible .entry _Z11set_to_zeroPjj(
	.param .u64 .ptr .align 1 _Z11set_to_zeroPjj_param_0,
	.param .u32 _Z11set_to_zeroPjj_param_1
)
{
	.reg .pred 	%p<2>;
	.reg .b32 	%r<7>;
	.reg .b64 	%rd<5>;

	ld.param.u64 	%rd1, [_Z11set_to_zeroPjj_param_0];
	ld.param.u32 	%r2, [_Z11set_to_zeroPjj_param_1];
	mov.u32 	%r3, %ctaid.x;
	mov.u32 	%r4, %ntid.x;
	mov.u32 	%r5, %tid.x;
	mad.lo.s32 	%r1, %r3, %r4, %r5;
	setp.ge.u32 	%p1, %r1, %r2;
	@%p1 bra 	$L__BB3_2;
	cvta.to.global.u64 	%rd2, %rd1;
	mul.wide.u32 	%rd3, %r1, 4;
	add.s64 	%rd4, %rd2, %rd3;
	mov.b32 	%r6, 0;
	st.global.u32 	[%rd4], %r6;
$L__BB3_2:
	ret;

}
	// .globl	_Z6dividePfPjjj
.visible .entry _Z6dividePfPjjj(
	.param .u64 .ptr .align 1 _Z6dividePfPjjj_param_0,
	.param .u64 .ptr .align 1 _Z6dividePfPjjj_param_1,
	.param .u32 _Z6dividePfPjjj_param_2,
	.param .u32 _Z6dividePfPjjj_param_3
)
{
	.reg .pred 	%p<13>;
	.reg .b32 	%r<66>;
	.reg .b32 	%f<60>;
	.reg .b64 	%rd<65>;

	ld.param.u64 	%rd3, [_Z6dividePfPjjj_param_0];
	ld.param.u64 	%rd2, [_Z6dividePfPjjj_param_1];
	ld.param.u32 	%r26, [_Z6dividePfPjjj_param_2];
	ld.param.u32 	%r25, [_Z6dividePfPjjj_param_3];
	cvta.to.global.u64 	%rd1, %rd3;
	mov.u32 	%r27, %ctaid.x;
	mov.u32 	%r28, %ntid.x;
	mov.u32 	%r29, %tid.x;
	mad.lo.s32 	%r1, %r27, %r28, %r29;
	setp.ge.u32 	%p1, %r1, %r26;
	@%p1 bra 	$L__BB4_14;
	cvta.to.global.u64 	%rd4, %rd2;
	mul.wide.u32 	%rd5, %r1, 4;
	add.s64 	%rd6, %rd4, %rd5;
	ld.global.u32 	%r2, [%rd6];
	setp.eq.s32 	%p2, %r2, 0;
	setp.eq.s32 	%p3, %r25, 0;
	or.pred  	%p4, %p2, %p3;
	@%p4 bra 	$L__BB4_14;
	mul.lo.s32 	%r3, %r25, %r1;
	cvt.rn.f32.u32 	%f1, %r2;
	add.s32 	%r31, %r25, -1;
	and.b32  	%r4, %r25, 15;
	setp.lt.u32 	%p5, %r31, 15;
	mov.b32 	%r62, 0;
	@%p5 bra 	$L__BB4_5;
	and.b32  	%r62, %r25, -16;
	neg.s32 	%r60, %r62;
	add.s32 	%r59, %r3, 7;
$L__BB4_4:
	.pragma "nounroll";
	add.s32 	%r32, %r59, -7;
	mul.wide.u32 	%rd7, %r32, 4;
	add.s64 	%rd8, %rd1, %rd7;
	ld.global.f32 	%f2, [%rd8];
	div.rn.f32 	%f3, %f2, %f1;
	st.global.f32 	[%rd8], %f3;
	add.s32 	%r33, %r59, -6;
	mul.wide.u32 	%rd9, %r33, 4;
	add.s64 	%rd10, %rd1, %rd9;
	ld.global.f32 	%f4, [%rd10];
	div.rn.f32 	%f5, %f4, %f1;
	st.global.f32 	[%rd10], %f5;
	add.s32 	%r34, %r59, -5;
	mul.wide.u32 	%rd11, %r34, 4;
	add.s64 	%rd12, %rd1, %rd11;
	ld.global.f32 	%f6, [%rd12];
	div.rn.f32 	%f7, %f6, %f1;
	st.global.f32 	[%rd12], %f7;
	add.s32 	%r35, %r59, -4;
	mul.wide.u32 	%rd13, %r35, 4;
	add.s64 	%rd14, %rd1, %rd13;
	ld.global.f32 	%f8, [%rd14];
	div.rn.f32 	%f9, %f8, %f1;
	st.global.f32 	[%rd14], %f9;
	add.s32 	%r36, %r59, -3;
	mul.wide.u32 	%rd15, %r36, 4;
	add.s64 	%rd16, %rd1, %rd15;
	ld.global.f32 	%f10, [%rd16];
	div.rn.f32 	%f11, %f10, %f1;
	st.global.f32 	[%rd16], %f11;
	add.s32 	%r37, %r59, -2;
	mul.wide.u32 	%rd17, %r37, 4;
	add.s64 	%rd18, %rd1, %rd17;
	ld.global.f32 	%f12, [%rd18];
	div.rn.f32 	%f13, %f12, %f1;
	st.global.f32 	[%rd18], %f13;
	add.s32 	%r38, %r59, -1;
	mul.wide.u32 	%rd19, %r38, 4;
	add.s64 	%rd20, %rd1, %rd19;
	ld.global.f32 	%f14, [%rd20];
	div.rn.f32 	%f15, %f14, %f1;
	st.global.f32 	[%rd20], %f15;
	add.s32 	%r39, %r59, 8;
	mul.wide.u32 	%rd21, %r59, 4;
	add.s64 	%rd22, %rd1, %rd21;
	ld.global.f32 	%f16, [%rd22];
	div.rn.f32 	%f17, %f16, %f1;
	st.global.f32 	[%rd22], %f17;
	add.s32 	%r40, %r59, 1;
	mul.wide.u32 	%rd23, %r40, 4;
	add.s64 	%rd24, %rd1, %rd23;
	ld.global.f32 	%f18, [%rd24];
	div.rn.f32 	%f19, %f18, %f1;
	st.global.f32 	[%rd24], %f19;
	add.s32 	%r41, %r59, 2;
	mul.wide.u32 	%rd25, %r41, 4;
	add.s64 	%rd26, %rd1, %rd25;
	ld.global.f32 	%f20, [%rd26];
	div.rn.f32 	%f21, %f20, %f1;
	st.global.f32 	[%rd26], %f21;
	add.s32 	%r42, %r59, 3;
	mul.wide.u32 	%rd27, %r42, 4;
	add.s64 	%rd28, %rd1, %rd27;
	ld.global.f32 	%f22, [%rd28];
	div.rn.f32 	%f23, %f22, %f1;
	st.global.f32 	[%rd28], %f23;
	add.s32 	%r43, %r59, 4;
	mul.wide.u32 	%rd29, %r43, 4;
	add.s64 	%rd30, %rd1, %rd29;
	ld.global.f32 	%f24, [%rd30];
	div.rn.f32 	%f25, %f24, %f1;
	st.global.f32 	[%rd30], %f25;
	add.s32 	%r44, %r59, 5;
	mul.wide.u32 	%rd31, %r44, 4;
	add.s64 	%rd32, %rd1, %rd31;
	ld.global.f32 	%f26, [%rd32];
	div.rn.f32 	%f27, %f26, %f1;
	st.global.f32 	[%rd32], %f27;
	add.s32 	%r45, %r59, 6;
	mul.wide.u32 	%rd33, %r45, 4;
	add.s64 	%rd34, %rd1, %rd33;
	ld.global.f32 	%f28, [%rd34];
	div.rn.f32 	%f29, %f28, %f1;
	st.global.f32 	[%rd34], %f29;
	add.s32 	%r46, %r59, 7;
	mul.wide.u32 	%rd35, %r46, 4;
	add.s64 	%rd36, %rd1, %rd35;
	ld.global.f32 	%f30, [%rd36];
	div.rn.f32 	%f31, %f30, %f1;
	st.global.f32 	[%rd36], %f31;
	mul.wide.u32 	%rd37, %r39, 4;
	add.s64 	%rd38, %rd1, %rd37;
	ld.global.f32 	%f32, [%rd38];
	div.rn.f32 	%f33, %f32, %f1;
	st.global.f32 	[%rd38], %f33;
	add.s32 	%r60, %r60, 16;
	add.s32 	%r59, %r59, 16;
	setp.ne.s32 	%p6, %r60, 0;
	@%p6 bra 	$L__BB4_4;
$L__BB4_5:
	setp.eq.s32 	%p7, %r4, 0;
	@%p7 bra 	$L__BB4_14;
	and.b32  	%r13, %r25, 7;
	setp.lt.u32 	%p8, %r4, 8;
	@%p8 bra 	$L__BB4_8;
	add.s32 	%r47, %r62, %r3;
	mul.wide.u32 	%rd39, %r47, 4;
	add.s64 	%rd40, %rd1, %rd39;
	ld.global.f32 	%f34, [%rd40];
	div.rn.f32 	%f35, %f34, %f1;
	st.global.f32 	[%rd40], %f35;
	add.s32 	%r48, %r47, 1;
	mul.wide.u32 	%rd41, %r48, 4;
	add.s64 	%rd42, %rd1, %rd41;
	ld.global.f32 	%f36, [%rd42];
	div.rn.f32 	%f37, %f36, %f1;
	st.global.f32 	[%rd42], %f37;
	add.s32 	%r49, %r47, 2;
	mul.wide.u32 	%rd43, %r49, 4;
	add.s64 	%rd44, %rd1, %rd43;
	ld.global.f32 	%f38, [%rd44];
	div.rn.f32 	%f39, %f38, %f1;
	st.global.f32 	[%rd44], %f39;
	add.s32 	%r50, %r47, 3;
	mul.wide.u32 	%rd45, %r50, 4;
	add.s64 	%rd46, %rd1, %rd45;
	ld.global.f32 	%f40, [%rd46];
	div.rn.f32 	%f41, %f40, %f1;
	st.global.f32 	[%rd46], %f41;
	add.s32 	%r51, %r47, 4;
	mul.wide.u32 	%rd47, %r51, 4;
	add.s64 	%rd48, %rd1, %rd47;
	ld.global.f32 	%f42, [%rd48];
	div.rn.f32 	%f43, %f42, %f1;
	st.global.f32 	[%rd48], %f43;
	add.s32 	%r52, %r47, 5;
	mul.wide.u32 	%rd49, %r52, 4;
	add.s64 	%rd50, %rd1, %rd49;
	ld.global.f32 	%f44, [%rd50];
	div.rn.f32 	%f45, %f44, %f1;
	st.global.f32 	[%rd50], %f45;
	add.s32 	%r53, %r47, 6;
	mul.wide.u32 	%rd51, %r53, 4;
	add.s64 	%rd52, %rd1, %rd51;
	ld.global.f32 	%f46, [%rd52];
	div.rn.f32 	%f47, %f46, %f1;
	st.global.f32 	[%rd52], %f47;
	add.s32 	%r54, %r47, 7;
	mul.wide.u32 	%rd53, %r54, 4;
	add.s64 	%rd54, %rd1, %rd53;
	ld.global.f32 	%f48, [%rd54];
	div.rn.f32 	%f49, %f48, %f1;
	st.global.f32 	[%rd54], %f49;
	add.s32 	%r62, %r62, 8;
$L__BB4_8:
	setp.eq.s32 	%p9, %r13, 0;
	@%p9 bra 	$L__BB4_14;
	and.b32  	%r16, %r25, 3;
	setp.lt.u32 	%p10, %r13, 4;
	@%p10 bra 	$L__BB4_11;
	add.s32 	%r55, %r62, %r3;
	mul.wide.u32 	%rd55, %r55, 4;
	add.s64 	%rd56, %rd1, %rd55;
	ld.global.f32 	%f50, [%rd56];
	div.rn.f32 	%f51, %f50, %f1;
	st.global.f32 	[%rd56], %f51;
	add.s32 	%r56, %r55, 1;
	mul.wide.u32 	%rd57, %r56, 4;
	add.s64 	%rd58, %rd1, %rd57;
	ld.global.f32 	%f52, [%rd58];
	div.rn.f32 	%f53, %f52, %f1;
	st.global.f32 	[%rd58], %f53;
	add.s32 	%r57, %r55, 2;
	mul.wide.u32 	%rd59, %r57, 4;
	add.s64 	%rd60, %rd1, %rd59;
	ld.global.f32 	%f54, [%rd60];
	div.rn.f32 	%f55, %f54, %f1;
	st.global.f32 	[%rd60], %f55;
	add.s32 	%r58, %r55, 3;
	mul.wide.u32 	%rd61, %r58, 4;
	add.s64 	%rd62, %rd1, %rd61;
	ld.global.f32 	%f56, [%rd62];
	div.rn.f32 	%f57, %f56, %f1;
	st.global.f32 	[%rd62], %f57;
	add.s32 	%r62, %r62, 4;
$L__BB4_11:
	setp.eq.s32 	%p11, %r16, 0;
	@%p11 bra 	$L__BB4_14;
	add.s32 	%r65, %r62, %r3;
	neg.s32 	%r64, %r16;
$L__BB4_13:
	.pragma "nounroll";
	mul.wide.u32 	%rd63, %r65, 4;
	add.s64 	%rd64, %rd1, %rd63;
	ld.global.f32 	%f58, [%rd64];
	div.rn.f32 	%f59, %f58, %f1;
	st.global.f32 	[%rd64], %f59;
	add.s32 	%r65, %r65, 1;
	add.s32 	%r64, %r64, 1;
	setp.ne.s32 	%p12, %r64, 0;
	@%p12 bra 	$L__BB4_13;
$L__BB4_14:
	ret;

}


// ===== COMPILED SASS (sm_100) =====

	.target	sm_100

	.elftype	@"ET_EXEC"


//--------------------- .note.nv.tkinfo           --------------------------
	.section	.note.nv.tkinfo,"",@"SHT_NOTE"
	.sectionflags	@"SHF_NOTE_NV_TKINFO"
	.tkinfo
        /*0018*/ 	.word	0x00000002
        /*0030*/ 	.string	""
        /*0030*/ 	.string	"ptxas"
        /*0030*/ 	.string	"Cuda compilation tools, release 13.0, V13.0.88"
        /*0030*/ 	.string	"Build cuda_13.0.r13.0/compiler.36424714_0"
        /*0030*/ 	.string	"-arch sm_100 -m 64 "



//--------------------- .note.nv.cuinfo           --------------------------
	.section	.note.nv.cuinfo,"",@"SHT_NOTE"
	.sectionflags	@"SHF_NOTE_NV_CUINFO"
        /*0018*/ 	.short	0x0002
        /*001a*/ 	.short	0x0064
        /*001c*/ 	.short	0x0082
	.zero		2


//--------------------- .nv.info                  --------------------------
	.section	.nv.info,"",@"SHT_CUDA_INFO"
	.align	4


	//----- nvinfo : EIATTR_REGCOUNT
	.align		4
        /*0000*/ 	.byte	0x04, 0x2f
        /*0002*/ 	.short	(.L_1 - .L_0)
	.align		4
.L_0:
        /*0004*/ 	.word	index@(_Z13assign_pointsPfS_PjS0_6Params)
        /*0008*/ 	.word	0x00000020


	//----- nvinfo : EIATTR_FRAME_SIZE
	.align		4
.L_1:
        /*000c*/ 	.byte	0x04, 0x11
        /*000e*/ 	.short	(.L_3 - .L_2)
	.align		4
.L_2:
        /*0010*/ 	.word	index@(_Z13assign_pointsPfS_PjS0_6Params)
        /*0014*/ 	.word	0x00000000


	//----- nvinfo : EIATTR_REGCOUNT
	.align		4
.L_3:
        /*0018*/ 	.byte	0x04, 0x2f
        /*001a*/ 	.short	(.L_5 - .L_4)
	.align		4
.L_4:
        /*001c*/ 	.word	index@(_Z16update_centroidsPfPjS_S0_6Params)
        /*0020*/ 	.word	0x00000020


	//----- nvinfo : EIATTR_FRAME_SIZE
	.align		4
.L_5:
        /*0024*/ 	.byte	0x04, 0x11
        /*0026*/ 	.short	(.L_7 - .L_6)
	.align		4
.L_6:
        /*0028*/ 	.word	index@(_Z16update_centroidsPfPjS_S0_6Params)
        /*002c*/ 	.word	0x00000000


	//----- nvinfo : EIATTR_REGCOUNT
	.align		4
.L_7:
        /*0030*/ 	.byte	0x04, 0x2f
        /*0032*/ 	.short	(.L_9 - .L_8)
	.align		4
.L_8:
        /*0034*/ 	.word	index@(_Z11set_to_zeroPfj)
        /*0038*/ 	.word	0x00000008


	//----- nvinfo : EIATTR_FRAME_SIZE
	.align		4
.L_9:
        /*003c*/ 	.byte	0x04, 0x11
        /*003e*/ 	.short	(.L_11 - .L_10)
	.align		4
.L_10:
        /*0040*/ 	.word	index@(_Z11set_to_zeroPfj)
        /*0044*/ 	.word	0x00000000


	//----- nvinfo : EIATTR_REGCOUNT
	.align		4
.L_11:
        /*0048*/ 	.byte	0x04, 0x2f
        /*004a*/ 	.short	(.L_13 - .L_12)
	.align		4
.L_12:
        /*004c*/ 	.word	index@(_Z11set_to_zeroPjj)
        /*0050*/ 	.word	0x00000008


	//----- nvinfo : EIATTR_FRAME_SIZE
	.align		4
.L_13:
        /*0054*/ 	.byte	0x04, 0x11
        /*0056*/ 	.short	(.L_15 - .L_14)
	.align		4
.L_14:
        /*0058*/ 	.word	index@(_Z11set_to_zeroPjj)
        /*005c*/ 	.word	0x00000000


	//----- nvinfo : EIATTR_REGCOUNT
	.align		4
.L_15:
        /*0060*/ 	.byte	0x04, 0x2f
        /*0062*/ 	.short	(.L_17 - .L_16)
	.align		4
.L_16:
        /*0064*/ 	.word	index@(_Z6dividePfPjjj)
        /*0068*/ 	.word	0x0000001a


	//----- nvinfo : EIATTR_FRAME_SIZE
	.align		4
.L_17:
        /*006c*/ 	.byte	0x04, 0x11
        /*006e*/ 	.short	(.L_19 - .L_18)
	.align		4
.L_18:
        /*0070*/ 	.word	index@($__internal_0_$__cuda_sm3x_div_rn_noftz_f32_slowpath)
        /*0074*/ 	.word	0x00000000


	//----- nvinfo : EIATTR_FRAME_SIZE
	.align		4
.L_19:
        /*0078*/ 	.byte	0x04, 0x11
        /*007a*/ 	.short	(.L_21 - .L_20)
	.align		4
.L_20:
        /*007c*/ 	.word	index@(_Z6dividePfPjjj)
        /*0080*/ 	.word	0x00000000


	//----- nvinfo : EIATTR_MIN_STACK_SIZE
	.align		4
.L_21:
        /*0084*/ 	.byte	0x04, 0x12
        /*0086*/ 	.short	(.L_23 - .L_22)
	.align		4
.L_22:
        /*0088*/ 	.word	index@(_Z6dividePfPjjj)
        /*008c*/ 	.word	0x00000000


	//----- nvinfo : EIATTR_MIN_STACK_SIZE
	.align		4
.L_23:
        /*0090*/ 	.byte	0x04, 0x12
        /*0092*/ 	.short	(.L_25 - .L_24)
	.align		4
.L_24:
        /*0094*/ 	.word	index@(_Z11set_to_zeroPjj)
        /*0098*/ 	.word	0x00000000


	//----- nvinfo : EIATTR_MIN_STACK_SIZE
	.align		4
.L_25:
        /*009c*/ 	.byte	0x04, 0x12
        /*009e*/ 	.short	(.L_27 - .L_26)
	.align		4
.L_26:
        /*00a0*/ 	.word	index@(_Z11set_to_zeroPfj)
        /*00a4*/ 	.word	0x00000000


	//----- nvinfo : EIATTR_MIN_STACK_SIZE
	.align		4
.L_27:
        /*00a8*/ 	.byte	0x04, 0x12
        /*00aa*/ 	.short	(.L_29 - .L_28)
	.align		4
.L_28:
        /*00ac*/ 	.word	index@(_Z16update_centroidsPfPjS_S0_6Params)
        /*00b0*/ 	.word	0x00000000


	//----- nvinfo : EIATTR_MIN_STACK_SIZE
	.align		4
.L_29:
        /*00b4*/ 	.byte	0x04, 0x12
        /*00b6*/ 	.short	(.L_31 - .L_30)
	.align		4
.L_30:
        /*00b8*/ 	.word	index@(_Z13assign_pointsPfS_PjS0_6Params)
        /*00bc*/ 	.word	0x00000000
.L_31:


//--------------------- .nv.compat                --------------------------
	.section	.nv.compat,"",@"SHT_CUDA_COMPAT_INFO"
	.align	4
        /*0000*/ 	.byte	0x02, 0x09, 0x00, 0x00, 0x02, 0x02, 0x01, 0x00, 0x02, 0x05, 0x05, 0x00, 0x03, 0x07, 0x01, 0x01
        /*0010*/ 	.byte	0x02, 0x03, 0x00, 0x00, 0x02, 0x06, 0x01, 0x00, 0x04, 0x0b, 0x08, 0x00, 0x01, 0x00, 0x00, 0x00
        /*0020*/ 	.byte	0x00, 0x00, 0x00, 0x00


//--------------------- .nv.info._Z6dividePfPjjj  --------------------------
	.section	.nv.info._Z6dividePfPjjj,"",@"SHT_CUDA_INFO"
	.sectionflags	@""
	.align	4


	//----- nvinfo : EIATTR_CUDA_API_VERSION
	.align		4
        /*0000*/ 	.byte	0x04, 0x37
        /*0002*/ 	.short	(.L_33 - .L_32)
.L_32:
        /*0004*/ 	.word	0x00000082


	//----- nvinfo : EIATTR_KPARAM_INFO
	.align		4
.L_33:
        /*0008*/ 	.byte	0x04, 0x17
        /*000a*/ 	.short	(.L_35 - .L_34)
.L_34:
        /*000c*/ 	.word	0x00000000
        /*0010*/ 	.short	0x0003
        /*0012*/ 	.short	0x0014
        /*0014*/ 	.byte	0x00, 0xf0, 0x11, 0x00


	//----- nvinfo : EIATTR_KPARAM_INFO
	.align		4
.L_35:
        /*0018*/ 	.byte	0x04, 0x17
        /*001a*/ 	.short	(.L_37 - .L_36)
.L_36:
        /*001c*/ 	.word	0x00000000
        /*0020*/ 	.short	0x0002
        /*0022*/ 	.short	0x0010
        /*0024*/ 	.byte	0x00, 0xf0, 0x11, 0x00


	//----- nvinfo : EIATTR_KPARAM_INFO
	.align		4
.L_37:
        /*0028*/ 	.byte	0x04, 0x17
        /*002a*/ 	.short	(.L_39 - .L_38)
.L_38:
        /*002c*/ 	.word	0x00000000
        /*0030*/ 	.short	0x0001
        /*0032*/ 	.short	0x0008
        /*0034*/ 	.byte	0x00, 0xf5, 0x21, 0x00


	//----- nvinfo : EIATTR_KPARAM_INFO
	.align		4
.L_39:
        /*0038*/ 	.byte	0x04, 0x17
        /*003a*/ 	.short	(.L_41 - .L_40)
.L_40:
        /*003c*/ 	.word	0x00000000
        /*0040*/ 	.short	0x0000
        /*0042*/ 	.short	0x0000
        /*0044*/ 	.byte	0x00, 0xf5, 0x21, 0x00


	//----- nvinfo : EIATTR_SPARSE_MMA_MASK
	.align		4
.L_41:
        /*0048*/ 	.byte	0x03, 0x50
        /*004a*/ 	.short	0x0000


	//----- nvinfo : EIATTR_MAXREG_COUNT
	.align		4
        /*004c*/ 	.byte	0x03, 0x1b
        /*004e*/ 	.short	0x00ff


	//----- nvinfo : EIATTR_MERCURY_ISA_VERSION
	.align		4
        /*0050*/ 	.byte	0x03, 0x5f
        /*0052*/ 	.short	0x0101


	//----- nvinfo : EIATTR_VRC_CTA_INIT_COUNT
	.align		4
        /*0054*/ 	.byte	0x02, 0x4a
	.zero		1
	.zero		1


	//----- nvinfo : EIATTR_EXIT_INSTR_OFFSETS
	.align		4
        /*0058*/ 	.byte	0x04, 0x1c
        /*005a*/ 	.short	(.L_43 - .L_42)


	//   ....[0]....
.L_42:
        /*005c*/ 	.word	0x00000070


	//   ....[1]....
        /*0060*/ 	.word	0x000000f0


	//   ....[2]....
        /*0064*/ 	.word	0x000013c0


	//   ....[3]....
        /*0068*/ 	.word	0x00001da0


	//   ....[4]....
        /*006c*/ 	.word	0x000022c0


	//   ....[5]....
        /*0070*/ 	.word	0x00002450


	//----- nvinfo : EIATTR_CRS_STACK_SIZE
	.align		4
.L_43:
        /*0074*/ 	.byte	0x04, 0x1e
        /*0076*/ 	.short	(.L_45 - .L_44)
.L_44:
        /*0078*/ 	.word	0x00000000


	//----- nvinfo : EIATTR_CBANK_PARAM_SIZE
	.align		4
.L_45:
        /*007c*/ 	.byte	0x03, 0x19
        /*007e*/ 	.short	0x0018


	//----- nvinfo : EIATTR_PARAM_CBANK
	.align		4
        /*0080*/ 	.byte	0x04, 0x0a
        /*0082*/ 	.short	(.L_47 - .L_46)
	.align		4
.L_46:
        /*0084*/ 	.word	index@(.nv.constant0._Z6dividePfPjjj)
        /*0088*/ 	.short	0x0380
        /*008a*/ 	.short	0x0018


	//----- nvinfo : EIATTR_SW_WAR
	.align		4
.L_47:
        /*008c*/ 	.byte	0x04, 0x36
        /*008e*/ 	.short	(.L_49 - .L_48)
.L_48:
        /*0090*/ 	.word	0x00000008
.L_49:


//--------------------- .nv.info._Z11set_to_zeroPjj --------------------------
	.section	.nv.info._Z11set_to_zeroPjj,"",@"SHT_CUDA_INFO"
	.sectionflags	@""
	.align	4


	//----- nvinfo : EIATTR_CUDA_API_VERSION
	.align		4
        /*0000*/ 	.byte	0x04, 0x37
        /*0002*/ 	.short	(.L_51 - .L_50)
.L_50:
        /*0004*/ 	.word	0x00000082


	//----- nvinfo : EIATTR_KPARAM_INFO
	.align		4
.L_51:
        /*0008*/ 	.byte	0x04, 0x17
        /*000a*/ 	.short	(.L_53 - .L_52)
.L_52:
        /*000c*/ 	.word	0x00000000
        /*0010*/ 	.short	0x0001
        /*0012*/ 	.short	0x0008
        /*0014*/ 	.byte	0x00, 0xf0, 0x11, 0x00


	//----- nvinfo : EIATTR_KPARAM_INFO
	.align		4
.L_53:
        /*0018*/ 	.byte	0x04, 0x17
        /*001a*/ 	.short	(.L_55 - .L_54)
.L_54:
        /*001c*/ 	.word	0x00000000
        /*0020*/ 	.short	0x0000
        /*0022*/ 	.short	0x0000
        /*0024*/ 	.byte	0x00, 0xf5, 0x21, 0x00


	//----- nvinfo : EIATTR_SPARSE_MMA_MASK
	.align		4
.L_55:
        /*0028*/ 	.byte	0x03, 0x50
        /*002a*/ 	.short	0x0000


	//----- nvinfo : EIATTR_MAXREG_COUNT
	.align		4
        /*002c*/ 	.byte	0x03, 0x1b
        /*002e*/ 	.short	0x00ff


	//----- nvinfo : EIATTR_MERCURY_ISA_VERSION
	.align		4
        /*0030*/ 	.byte	0x03, 0x5f
        /*0032*/ 	.short	0x0101


	//----- nvinfo : EIATTR_VRC_CTA_INIT_COUNT
	.align		4
        /*0034*/ 	.byte	0x02, 0x4a
	.zero		1
	.zero		1


	//----- nvinfo : EIATTR_EXIT_INSTR_OFFSETS
	.align		4
        /*0038*/ 	.byte	0x04, 0x1c
        /*003a*/ 	.short	(.L_57 - .L_56)


	//   ....[0]....
.L_56:
        /*003c*/ 	.word	0x00000070


	//   ....[1]....
        /*0040*/ 	.word	0x000000c0


	//----- nvinfo : EIATTR_CBANK_PARAM_SIZE
	.align		4
.L_57:
        /*0044*/ 	.byte	0x03, 0x19
        /*0046*/ 	.short	0x000c


	//----- nvinfo : EIATTR_PARAM_CBANK
	.align		4
        /*0048*/ 	.byte	0x04, 0x0a
        /*004a*/ 	.short	(.L_59 - .L_58)
	.align		4
.L_58:
        /*004c*/ 	.word	index@(.nv.constant0._Z11set_to_zeroPjj)
        /*0050*/ 	.short	0x0380
        /*0052*/ 	.short	0x000c


	//----- nvinfo : EIATTR_SW_WAR
	.align		4
.L_59:
        /*0054*/ 	.byte	0x04, 0x36
        /*0056*/ 	.short	(.L_61 - .L_60)
.L_60:
        /*0058*/ 	.word	0x00000008
.L_61:


//--------------------- .nv.info._Z11set_to_zeroPfj --------------------------
	.section	.nv.info._Z11set_to_zeroPfj,"",@"SHT_CUDA_INFO"
	.sectionflags	@""
	.align	4


	//----- nvinfo : EIATTR_CUDA_API_VERSION
	.align		4
        /*0000*/ 	.byte	0x04, 0x37
        /*0002*/ 	.short	(.L_63 - .L_62)
.L_62:
        /*0004*/ 	.word	0x00000082


	//----- nvinfo : EIATTR_KPARAM_INFO
	.align		4
.L_63:
        /*0008*/ 	.byte	0x04, 0x17
        /*000a*/ 	.short	(.L_65 - .L_64)
.L_64:
        /*000c*/ 	.word	0x00000000
        /*0010*/ 	.short	0x0001
        /*0012*/ 	.short	0x0008
        /*0014*/ 	.byte	0x00, 0xf0, 0x11, 0x00


	//----- nvinfo : EIATTR_KPARAM_INFO
	.align		4
.L_65:
        /*0018*/ 	.byte	0x04, 0x17
        /*001a*/ 	.short	(.L_67 - .L_66)
.L_66:
        /*001c*/ 	.word	0x00000000
        /*0020*/ 	.short	0x0000
        /*0022*/ 	.short	0x0000
        /*0024*/ 	.byte	0x00, 0xf5, 0x21, 0x00


	//----- nvinfo : EIATTR_SPARSE_MMA_MASK
	.align		4
.L_67:
        /*0028*/ 	.byte	0x03, 0x50
        /*002a*/ 	.short	0x0000


	//----- nvinfo : EIATTR_MAXREG_COUNT
	.align		4
        /*002c*/ 	.byte	0x03, 0x1b
        /*002e*/ 	.short	0x00ff


	//----- nvinfo : EIATTR_MERCURY_ISA_VERSION
	.align		4
        /*0030*/ 	.byte	0x03, 0x5f
        /*0032*/ 	.short	0x0101


	//----- nvinfo : EIATTR_VRC_CTA_INIT_COUNT
	.align		4
        /*0034*/ 	.byte	0x02, 0x4a
	.zero		1
	.zero		1


	//----- nvinfo : EIATTR_EXIT_INSTR_OFFSETS
	.align		4
        /*0038*/ 	.byte	0x04, 0x1c
        /*003a*/ 	.short	(.L_69 - .L_68)


	//   ....[0]....
.L_68:
        /*003c*/ 	.word	0x00000070


	//   ....[1]....
        /*0040*/ 	.word	0x000000c0


	//----- nvinfo : EIATTR_CBANK_PARAM_SIZE
	.align		4
.L_69:
        /*0044*/ 	.byte	0x03, 0x19
        /*0046*/ 	.short	0x000c


	//----- nvinfo : EIATTR_PARAM_CBANK
	.align		4
        /*0048*/ 	.byte	0x04, 0x0a
        /*004a*/ 	.short	(.L_71 - .L_70)
	.align		4
.L_70:
        /*004c*/ 	.word	index@(.nv.constant0._Z11set_to_zeroPfj)
        /*0050*/ 	.short	0x0380
        /*0052*/ 	.short	0x000c


	//----- nvinfo : EIATTR_SW_WAR
	.align		4
.L_71:
        /*0054*/ 	.byte	0x04, 0x36
        /*0056*/ 	.short	(.L_73 - .L_72)
.L_72:
        /*0058*/ 	.word	0x00000008
.L_73:


//--------------------- .nv.info._Z16update_centroidsPfPjS_S0_6Params --------------------------
	.section	.nv.info._Z16update_centroidsPfPjS_S0_6Params,"",@"SHT_CUDA_INFO"
	.sectionflags	@""
	.align	4


	//----- nvinfo : EIATTR_CUDA_API_VERSION
	.align		4
        /*0000*/ 	.byte	0x04, 0x37
        /*0002*/ 	.short	(.L_75 - .L_74)
.L_74:
        /*0004*/ 	.word	0x00000082


	//----- nvinfo : EIATTR_KPARAM_INFO
	.align		4
.L_75:
        /*0008*/ 	.byte	0x04, 0x17
        /*000a*/ 	.short	(.L_77 - .L_76)
.L_76:
        /*000c*/ 	.word	0x00000000
        /*0010*/ 	.short	0x0004
        /*0012*/ 	.short	0x0020
        /*0014*/ 	.byte	0x00, 0xf0, 0x31, 0x00


	//----- nvinfo : EIATTR_KPARAM_INFO
	.align		4
.L_77:
        /*0018*/ 	.byte	0x04, 0x17
        /*001a*/ 	.short	(.L_79 - .L_78)
.L_78:
        /*001c*/ 	.word	0x00000000
        /*0020*/ 	.short	0x0003
        /*0022*/ 	.short	0x0018
        /*0024*/ 	.byte	0x00, 0xf5, 0x21, 0x00


	//----- nvinfo : EIATTR_KPARAM_INFO
	.align		4
.L_79:
        /*0028*/ 	.byte	0x04, 0x17
        /*002a*/ 	.short	(.L_81 - .L_80)
.L_80:
        /*002c*/ 	.word	0x00000000
        /*0030*/ 	.short	0x0002
        /*0032*/ 	.short	0x0010
        /*0034*/ 	.byte	0x00, 0xf5, 0x21, 0x00


	//----- nvinfo : EIATTR_KPARAM_INFO
	.align		4
.L_81:
        /*0038*/ 	.byte	0x04, 0x17
        /*003a*/ 	.short	(.L_83 - .L_82)
.L_82:
        /*003c*/ 	.word	0x00000000
        /*0040*/ 	.short	0x0001
        /*0042*/ 	.short	0x0008
        /*0044*/ 	.byte	0x00, 0xf5, 0x21, 0x00


	//----- nvinfo : EIATTR_KPARAM_INFO
	.align		4
.L_83:
        /*0048*/ 	.byte	0x04, 0x17
        /*004a*/ 	.short	(.L_85 - .L_84)
.L_84:
        /*004c*/ 	.word	0x00000000
        /*0050*/ 	.short	0x0000
        /*0052*/ 	.short	0x0000
        /*0054*/ 	.byte	0x00, 0xf5, 0x21, 0x00


	//----- nvinfo : EIATTR_SPARSE_MMA_MASK
	.align		4
.L_85:
        /*0058*/ 	.byte	0x03, 0x50
        /*005a*/ 	.short	0x0000


	//----- nvinfo : EIATTR_MAXREG_COUNT
	.align		4
        /*005c*/ 	.byte	0x03, 0x1b
        /*005e*/ 	.short	0x00ff


	//----- nvinfo : EIATTR_NUM_BARRIERS
	.align		4
        /*0060*/ 	.byte	0x02, 0x4c
        /*0062*/ 	.byte	0x01
	.zero		1


	//----- nvinfo : EIATTR_MERCURY_ISA_VERSION
	.align		4
        /*0064*/ 	.byte	0x03, 0x5f
        /*0066*/ 	.short	0x0101


	//----- nvinfo : EIATTR_VRC_CTA_INIT_COUNT
	.align		4
        /*0068*/ 	.byte	0x02, 0x4a
	.zero		1
	.zero		1


	//----- nvinfo : EIATTR_EXIT_INSTR_OFFSETS
	.align		4
        /*006c*/ 	.byte	0x04, 0x1c
        /*006e*/ 	.short	(.L_87 - .L_86)


	//   ....[0]....
.L_86:
        /*0070*/ 	.word	0x00001bf0


	//   ....[1]....
        /*0074*/ 	.word	0x00001ce0


	//   ....[2]....
        /*0078*/ 	.word	0x000023d0


	//----- nvinfo : EIATTR_CRS_STACK_SIZE
	.align		4
.L_87:
        /*007c*/ 	.byte	0x04, 0x1e
        /*007e*/ 	.short	(.L_89 - .L_88)
.L_88:
        /*0080*/ 	.word	0x00000000


	//----- nvinfo : EIATTR_CBANK_PARAM_SIZE
	.align		4
.L_89:
        /*0084*/ 	.byte	0x03, 0x19
        /*0086*/ 	.short	0x002c


	//----- nvinfo : EIATTR_PARAM_CBANK
	.align		4
        /*0088*/ 	.byte	0x04, 0x0a
        /*008a*/ 	.short	(.L_91 - .L_90)
	.align		4
.L_90:
        /*008c*/ 	.word	index@(.nv.constant0._Z16update_centroidsPfPjS_S0_6Params)
        /*0090*/ 	.short	0x0380
        /*0092*/ 	.short	0x002c


	//----- nvinfo : EIATTR_SW_WAR
	.align		4
.L_91:
        /*0094*/ 	.byte	0x04, 0x36
        /*0096*/ 	.short	(.L_93 - .L_92)
.L_92:
        /*0098*/ 	.word	0x00000008
.L_93:


//--------------------- .nv.info._Z13assign_pointsPfS_PjS0_6Params --------------------------
	.section	.nv.info._Z13assign_pointsPfS_PjS0_6Params,"",@"SHT_CUDA_INFO"
	.sectionflags	@""
	.align	4


	//----- nvinfo : EIATTR_CUDA_API_VERSION
	.align		4
        /*0000*/ 	.byte	0x04, 0x37
        /*0002*/ 	.short	(.L_95 - .L_94)
.L_94:
        /*0004*/ 	.word	0x00000082


	//----- nvinfo : EIATTR_KPARAM_INFO
	.align		4
.L_95:
        /*0008*/ 	.byte	0x04, 0x17
        /*000a*/ 	.short	(.L_97 - .L_96)
.L_96:
        /*000c*/ 	.word	0x00000000
        /*0010*/ 	.short	0x0004
        /*0012*/ 	.short	0x0020
        /*0014*/ 	.byte	0x00, 0xf0, 0x31, 0x00


	//----- nvinfo : EIATTR_KPARAM_INFO
	.align		4
.L_97:
        /*0018*/ 	.byte	0x04, 0x17
        /*001a*/ 	.short	(.L_99 - .L_98)
.L_98:
        /*001c*/ 	.word	0x00000000
        /*0020*/ 	.short	0x0003
        /*0022*/ 	.short	0x0018
        /*0024*/ 	.byte	0x00, 0xf5, 0x21, 0x00


	//----- nvinfo : EIATTR_KPARAM_INFO
	.align		4
.L_99:
        /*0028*/ 	.byte	0x04, 0x17
        /*002a*/ 	.short	(.L_101 - .L_100)
.L_100:
        /*002c*/ 	.word	0x00000000
        /*0030*/ 	.short	0x0002
        /*0032*/ 	.short	0x0010
        /*0034*/ 	.byte	0x00, 0xf5, 0x21, 0x00


	//----- nvinfo : EIATTR_KPARAM_INFO
	.align		4
.L_101:
        /*0038*/ 	.byte	0x04, 0x17
        /*003a*/ 	.short	(.L_103 - .L_102)
.L_102:
        /*003c*/ 	.word	0x00000000
        /*0040*/ 	.short	0x0001
        /*0042*/ 	.short	0x0008
        /*0044*/ 	.byte	0x00, 0xf5, 0x21, 0x00


	//----- nvinfo : EIATTR_KPARAM_INFO
	.align		4
.L_103:
        /*0048*/ 	.byte	0x04, 0x17
        /*004a*/ 	.short	(.L_105 - .L_104)
.L_104:
        /*004c*/ 	.word	0x00000000
        /*0050*/ 	.short	0x0000
        /*0052*/ 	.short	0x0000
        /*0054*/ 	.byte	0x00, 0xf5, 0x21, 0x00


	//----- nvinfo : EIATTR_SPARSE_MMA_MASK
	.align		4
.L_105:
        /*0058*/ 	.byte	0x03, 0x50
        /*005a*/ 	.short	0x0000


	//----- nvinfo : EIATTR_MAXREG_COUNT
	.align		4
        /*005c*/ 	.byte	0x03, 0x1b
        /*005e*/ 	.short	0x00ff


	//----- nvinfo : EIATTR_NUM_BARRIERS
	.align		4
        /*0060*/ 	.byte	0x02, 0x4c
        /*0062*/ 	.byte	0x01
	.zero		1


	//----- nvinfo : EIATTR_MERCURY_ISA_VERSION
	.align		4
        /*0064*/ 	.byte	0x03, 0x5f
        /*0066*/ 	.short	0x0101


	//----- nvinfo : EIATTR_INT_WARP_WIDE_INSTR_OFFSETS
	.align		4
        /*0068*/ 	.byte	0x04, 0x31
        /*006a*/ 	.short	(.L_107 - .L_106)


	//   ....[0]....
.L_106:
        /*006c*/ 	.word	0x00002530


	//----- nvinfo : EIATTR_VRC_CTA_INIT_COUNT
	.align		4
.L_107:
        /*0070*/ 	.byte	0x02, 0x4a
	.zero		1
	.zero		1


	//----- nvinfo : EIATTR_EXIT_INSTR_OFFSETS
	.align		4
        /*0074*/ 	.byte	0x04, 0x1c
        /*0076*/ 	.short	(.L_109 - .L_108)


	//   ....[0]....
.L_108:
        /*0078*/ 	.word	0x00001750


	//   ....[1]....
        /*007c*/ 	.word	0x00002500


	//   ....[2]....
        /*0080*/ 	.word	0x00002590


	//----- nvinfo : EIATTR_CRS_STACK_SIZE
	.align		4
.L_109:
        /*0084*/ 	.byte	0x04, 0x1e
        /*0086*/ 	.short	(.L_111 - .L_110)
.L_110:
        /*0088*/ 	.word	0x00000000


	//----- nvinfo : EIATTR_CBANK_PARAM_SIZE
	.align		4
.L_111:
        /*008c*/ 	.byte	0x03, 0x19
        /*008e*/ 	.short	0x002c


	//----- nvinfo : EIATTR_PARAM_CBANK
	.align		4
        /*0090*/ 	.byte	0x04, 0x0a
        /*0092*/ 	.short	(.L_113 - .L_112)
	.align		4
.L_112:
        /*0094*/ 	.word	index@(.nv.constant0._Z13assign_pointsPfS_PjS0_6Params)
        /*0098*/ 	.short	0x0380
        /*009a*/ 	.short	0x002c


	//----- nvinfo : EIATTR_SW_WAR
	.align		4
.L_113:
        /*009c*/ 	.byte	0x04, 0x36
        /*009e*/ 	.short	(.L_115 - .L_114)
.L_114:
        /*00a0*/ 	.word	0x00000008
.L_115:


//--------------------- .nv.callgraph             --------------------------
	.section	.nv.callgraph,"",@"SHT_CUDA_CALLGRAPH"
	.align	4
	.sectionentsize	8
	.align		4
        /*0000*/ 	.word	0x00000000
	.align		4
        /*0004*/ 	.word	0xffffffff
	.align		4
        /*0008*/ 	.word	0x00000000
	.align		4
        /*000c*/ 	.word	0xfffffffe
	.align		4
        /*0010*/ 	.word	0x00000000
	.align		4
        /*0014*/ 	.word	0xfffffffd
	.align		4
        /*0018*/ 	.word	0x00000000
	.align		4
        /*001c*/ 	.word	0xfffffffc


//--------------------- .text._Z6dividePfPjjj     --------------------------
	.section	.text._Z6dividePfPjjj,"ax",@progbits
	.align	128
        .global         _Z6dividePfPjjj
        .type           _Z6dividePfPjjj,@function
        .size           _Z6dividePfPjjj,(.L_x_212 - _Z6dividePfPjjj)
        .other          _Z6dividePfPjjj,@"STO_CUDA_ENTRY STV_DEFAULT"
_Z6dividePfPjjj:
.text._Z6dividePfPjjj:
[----:B------:R-:W-:Y:S01]  /*0000*/  LDC R1, c[0x0][0x37c] ;  /* 0x0000df00ff017b82 */ /* 0x000fe20000000800 */
[----:B------:R-:W0:Y:S07]  /*0010*/  S2R R3, SR_TID.X ;  /* 0x0000000000037919 */ /* 0x000e2e0000002100 */
[----:B------:R-:W0:Y:S01]  /*0020*/  S2UR UR4, SR_CTAID.X ;  /* 0x00000000000479c3 */ /* 0x000e220000002500 */
[----:B------:R-:W1:Y:S07]  /*0030*/  LDCU UR5, c[0x0][0x390] ;  /* 0x00007200ff0577ac */ /* 0x000e6e0008000800 */
[----:B------:R-:W0:Y:S02]  /*0040*/  LDC R8, c[0x0][0x360] ;  /* 0x0000d800ff087b82 */ /* 0x000e240000000800 */
[----:B0-----:R-:W-:-:S05]  /*0050*/  IMAD R8, R8, UR4, R3 ;  /* 0x0000000408087c24 */ /* 0x001fca000f8e0203 */
[----:B-1----:R-:W-:-:S13]  /*0060*/  ISETP.GE.U32.AND P0, PT, R8, UR5, PT ;  /* 0x0000000508007c0c */ /* 0x002fda000bf06070 */
[----:B------:R-:W-:Y:S05]  /*0070*/  @P0 EXIT ;  /* 0x000000000000094d */ /* 0x000fea0003800000 */
[----:B------:R-:W0:Y:S01]  /*0080*/  LDC.64 R2, c[0x0][0x388] ;  /* 0x0000e200ff027b82 */ /* 0x000e220000000a00 */
[----:B------:R-:W1:Y:S07]  /*0090*/  LDCU.64 UR6, c[0x0][0x358] ;  /* 0x00006b00ff0677ac */ /* 0x000e6e0008000a00 */
[----:B------:R-:W2:Y:S01]  /*00a0*/  LDC R9, c[0x0][0x394] ;  /* 0x0000e500ff097b82 */ /* 0x000ea20000000800 */
[----:B0-----:R-:W-:-:S06]  /*00b0*/  IMAD.WIDE.U32 R2, R8, 0x4, R2 ;  /* 0x0000000408027825 */ /* 0x001fcc00078e0002 */
[----:B-1----:R-:W3:Y:S01]  /*00c0*/  LDG.E R2, desc[UR6][R2.64] ;  /* 0x0000000602027981 */ /* 0x002ee2000c1e1900 */
[----:B--2---:R-:W-:-:S04]  /*00d0*/  ISETP.NE.AND P0, PT, R9, RZ, PT ;  /* 0x000000ff0900720c */ /* 0x004fc80003f05270 */
[----:B---3--:R-:W-:-:S13]  /*00e0*/  ISETP.EQ.OR P0, PT, R2, RZ, !P0 ;  /* 0x000000ff0200720c */ /* 0x008fda0004702670 */
[----:B------:R-:W-:Y:S05]  /*00f0*/  @P0 EXIT ;  /* 0x000000000000094d */ /* 0x000fea0003800000 */
[C---:B------:R-:W-:Y:S01]  /*0100*/  IADD3 R0, PT, PT, R9.reuse, -0x1, RZ ;  /* 0xffffffff09007810 */ /* 0x040fe20007ffe0ff */
[----:B------:R-:W-:Y:S01]  /*0110*/  HFMA2 R5, -RZ, RZ, 0, 0 ;  /* 0x00000000ff057431 */ /* 0x000fe200000001ff */
[----:B------:R-:W-:Y:S02]  /*0120*/  I2FP.F32.U32 R7, R2 ;  /* 0x0000000200077245 */ /* 0x000fe40000201000 */
[----:B------:R-:W-:Y:S02]  /*0130*/  ISETP.GE.U32.AND P0, PT, R0, 0xf, PT ;  /* 0x0000000f0000780c */ /* 0x000fe40003f06070 */
[----:B------:R-:W-:-:S11]  /*0140*/  LOP3.LUT R6, R9, 0xf, RZ, 0xc0, !PT ;  /* 0x0000000f09067812 */ /* 0x000fd600078ec0ff */
[----:B------:R-:W-:Y:S05]  /*0150*/  @!P0 BRA `(.L_x_0) ;  /* 0x0000001000948947 */ /* 0x000fea0003800000 */
[----:B------:R-:W0:Y:S01]  /*0160*/  LDC.64 R12, c[0x0][0x380] ;  /* 0x0000e000ff0c7b82 */ /* 0x000e220000000a00 */
[----:B------:R-:W-:Y:S01]  /*0170*/  LOP3.LUT R5, R9, 0xfffffff0, RZ, 0xc0, !PT ;  /* 0xfffffff009057812 */ /* 0x000fe200078ec0ff */
[----:B------:R-:W-:-:S03]  /*0180*/  IMAD R4, R8, R9, 0x7 ;  /* 0x0000000708047424 */ /* 0x000fc600078e0209 */
[----:B------:R-:W-:-:S07]  /*0190*/  IADD3 R3, PT, PT, -R5, RZ, RZ ;  /* 0x000000ff05037210 */ /* 0x000fce0007ffe1ff */
.L_x_33:
[----:B------:R-:W-:-:S05]  /*01a0*/  IADD3 R15, PT, PT, R4, -0x7, RZ ;  /* 0xfffffff9040f7810 */ /* 0x000fca0007ffe0ff */
[----:B0-----:R-:W-:-:S05]  /*01b0*/  IMAD.WIDE.U32 R14, R15, 0x4, R12 ;  /* 0x000000040f0e7825 */ /* 0x001fca00078e000c */
[----:B-1----:R-:W2:Y:S01]  /*01c0*/  LDG.E R0, desc[UR6][R14.64] ;  /* 0x000000060e007981 */ /* 0x002ea2000c1e1900 */
[----:B------:R-:W0:Y:S01]  /*01d0*/  MUFU.RCP R2, R7 ;  /* 0x0000000700027308 */ /* 0x000e220000001000 */
[----:B------:R-:W-:Y:S01]  /*01e0*/  IADD3 R3, PT, PT, R3, 0x10, RZ ;  /* 0x0000001003037810 */ /* 0x000fe20007ffe0ff */
[----:B------:R-:W-:Y:S03]  /*01f0*/  BSSY.RECONVERGENT B2, `(.L_x_1) ;  /* 0x000000c000027945 */ /* 0x000fe60003800200 */
[----:B------:R-:W-:Y:S01]  /*0200*/  ISETP.NE.AND P2, PT, R3, RZ, PT ;  /* 0x000000ff0300720c */ /* 0x000fe20003f45270 */
[----:B0-----:R-:W-:-:S04]  /*0210*/  FFMA R9, -R7, R2, 1 ;  /* 0x3f80000007097423 */ /* 0x001fc80000000102 */
[----:B------:R-:W-:Y:S01]  /*0220*/  FFMA R9, R2, R9, R2 ;  /* 0x0000000902097223 */ /* 0x000fe20000000002 */
[----:B--2---:R-:W0:Y:S03]  /*0230*/  FCHK P0, R0, R7 ;  /* 0x0000000700007302 */ /* 0x004e260000000000 */
[----:B------:R-:W-:-:S04]  /*0240*/  FFMA R2, R0, R9, RZ ;  /* 0x0000000900027223 */ /* 0x000fc800000000ff */
[----:B------:R-:W-:-:S04]  /*0250*/  FFMA R10, -R7, R2, R0 ;  /* 0x00000002070a7223 */ /* 0x000fc80000000100 */
[----:B------:R-:W-:Y:S01]  /*0260*/  FFMA R9, R9, R10, R2 ;  /* 0x0000000a09097223 */ /* 0x000fe20000000002 */
[----:B0-----:R-:W-:Y:S06]  /*0270*/  @!P0 BRA `(.L_x_2) ;  /* 0x00000000000c8947 */ /* 0x001fec0003800000 */
[----:B------:R-:W-:-:S07]  /*0280*/  MOV R10, 0x2a0 ;  /* 0x000002a0000a7802 */ /* 0x000fce0000000f00 */
[----:B------:R-:W-:Y:S05]  /*0290*/  CALL.REL.NOINC `($__internal_0_$__cuda_sm3x_div_rn_noftz_f32_slowpath) ;  /* 0x0000002000707944 */ /* 0x000fea0003c00000 */
[----:B------:R-:W-:-:S07]  /*02a0*/  MOV R9, R0 ;  /* 0x0000000000097202 */ /* 0x000fce0000000f00 */
.L_x_2:
[----:B------:R-:W-:Y:S05]  /*02b0*/  BSYNC.RECONVERGENT B2 ;  /* 0x0000000000027941 */ /* 0x000fea0003800200 */
.L_x_1:
[----:B------:R-:W-:Y:S01]  /*02c0*/  IADD3 R17, PT, PT, R4, -0x6, RZ ;  /* 0xfffffffa04117810 */ /* 0x000fe20007ffe0ff */
[----:B------:R0:W-:Y:S04]  /*02d0*/  STG.E desc[UR6][R14.64], R9 ;  /* 0x000000090e007986 */ /* 0x0001e8000c101906 */
[----:B------:R-:W-:-:S05]  /*02e0*/  IMAD.WIDE.U32 R16, R17, 0x4, R12 ;  /* 0x0000000411107825 */ /* 0x000fca00078e000c */
[----:B------:R-:W2:Y:S01]  /*02f0*/  LDG.E R10, desc[UR6][R16.64] ;  /* 0x00000006100a7981 */ /* 0x000ea2000c1e1900 */
[----:B------:R-:W1:Y:S01]  /*0300*/  MUFU.RCP R0, R7 ;  /* 0x0000000700007308 */ /* 0x000e620000001000 */
[----:B------:R-:W-:Y:S01]  /*0310*/  BSSY.RECONVERGENT B2, `(.L_x_3) ;  /* 0x000000c000027945 */ /* 0x000fe20003800200 */
[----:B-1----:R-:W-:-:S04]  /*0320*/  FFMA R11, -R7, R0, 1 ;  /* 0x3f800000070b7423 */ /* 0x002fc80000000100 */
[----:B------:R-:W-:Y:S02]  /*0330*/  FFMA R0, R0, R11, R0 ;  /* 0x0000000b00007223 */ /* 0x000fe40000000000 */
[----:B--2---:R-:W1:Y:S02]  /*0340*/  FCHK P0, R10, R7 ;  /* 0x000000070a007302 */ /* 0x004e640000000000 */
[----:B------:R-:W-:-:S04]  /*0350*/  FFMA R2, R0, R10, RZ ;  /* 0x0000000a00027223 */ /* 0x000fc800000000ff */
[----:B------:R-:W-:-:S04]  /*0360*/  FFMA R11, -R7, R2, R10 ;  /* 0x00000002070b7223 */ /* 0x000fc8000000010a */
[----:B------:R-:W-:Y:S01]  /*0370*/  FFMA R11, R0, R11, R2 ;  /* 0x0000000b000b7223 */ /* 0x000fe20000000002 */
[----:B01----:R-:W-:Y:S06]  /*0380*/  @!P0 BRA `(.L_x_4) ;  /* 0x0000000000108947 */ /* 0x003fec0003800000 */
[----:B------:R-:W-:Y:S02]  /*0390*/  MOV R0, R10 ;  /* 0x0000000a00007202 */ /* 0x000fe40000000f00 */
[----:B------:R-:W-:-:S07]  /*03a0*/  MOV R10, 0x3c0 ;  /* 0x000003c0000a7802 */ /* 0x000fce0000000f00 */
[----:B------:R-:W-:Y:S05]  /*03b0*/  CALL.REL.NOINC `($__internal_0_$__cuda_sm3x_div_rn_noftz_f32_slowpath) ;  /* 0x0000002000287944 */ /* 0x000fea0003c00000 */
[----:B------:R-:W-:-:S07]  /*03c0*/  MOV R11, R0 ;  /* 0x00000000000b7202 */ /* 0x000fce0000000f00 */
.L_x_4:
[----:B------:R-:W-:Y:S05]  /*03d0*/  BSYNC.RECONVERGENT B2 ;  /* 0x0000000000027941 */ /* 0x000fea0003800200 */
.L_x_3:
        /* <DEDUP_REMOVED lines=17> */
.L_x_6:
[----:B------:R-:W-:Y:S05]  /*04f0*/  BSYNC.RECONVERGENT B2 ;  /* 0x0000000000027941 */ /* 0x000fea0003800200 */
.L_x_5:
        /* <DEDUP_REMOVED lines=17> */
.L_x_8:
[----:B------:R-:W-:Y:S05]  /*0610*/  BSYNC.RECONVERGENT B2 ;  /* 0x0000000000027941 */ /* 0x000fea0003800200 */
.L_x_7:
        /* <DEDUP_REMOVED lines=17> */
.L_x_10:
[----:B------:R-:W-:Y:S05]  /*0730*/  BSYNC.RECONVERGENT B2 ;  /* 0x0000000000027941 */ /* 0x000fea0003800200 */
.L_x_9:
        /* <DEDUP_REMOVED lines=17> */
.L_x_12:
[----:B------:R-:W-:Y:S05]  /*0850*/  BSYNC.RECONVERGENT B2 ;  /* 0x0000000000027941 */ /* 0x000fea0003800200 */
.L_x_11:
        /* <DEDUP_REMOVED lines=17> */
.L_x_14:
[----:B------:R-:W-:Y:S05]  /*0970*/  BSYNC.RECONVERGENT B2 ;  /* 0x0000000000027941 */ /* 0x000fea0003800200 */
.L_x_13:
[C---:B------:R-:W-:Y:S01]  /*0980*/  IMAD.WIDE.U32 R16, R4.reuse, 0x4, R12 ;  /* 0x0000000404107825 */ /* 0x040fe200078e000c */
[----:B------:R0:W-:Y:S04]  /*0990*/  STG.E desc[UR6][R14.64], R9 ;  /* 0x000000090e007986 */ /* 0x0001e8000c101906 */
[----:B------:R-:W2:Y:S01]  /*09a0*/  LDG.E R18, desc[UR6][R16.64] ;  /* 0x0000000610127981 */ /* 0x000ea2000c1e1900 */
[----:B------:R-:W1:Y:S01]  /*09b0*/  MUFU.RCP R0, R7 ;  /* 0x0000000700007308 */ /* 0x000e620000001000 */
[----:B------:R-:W-:Y:S01]  /*09c0*/  BSSY.RECONVERGENT B2, `(.L_x_15) ;  /* 0x000000d000027945 */ /* 0x000fe20003800200 */
[----:B------:R-:W-:Y:S01]  /*09d0*/  IADD3 R2, PT, PT, R4, 0x8, RZ ;  /* 0x0000000804027810 */ /* 0x000fe20007ffe0ff */
[----:B-1----:R-:W-:-:S04]  /*09e0*/  FFMA R11, -R7, R0, 1 ;  /* 0x3f800000070b7423 */ /* 0x002fc80000000100 */
[----:B------:R-:W-:Y:S01]  /*09f0*/  FFMA R0, R0, R11, R0 ;  /* 0x0000000b00007223 */ /* 0x000fe20000000000 */
[----:B--2---:R-:W1:Y:S03]  /*0a00*/  FCHK P0, R18, R7 ;  /* 0x0000000712007302 */ /* 0x004e660000000000 */
        /* <DEDUP_REMOVED lines=8> */
.L_x_16:
[----:B------:R-:W-:Y:S05]  /*0a90*/  BSYNC.RECONVERGENT B2 ;  /* 0x0000000000027941 */ /* 0x000fea0003800200 */
.L_x_15:
[----:B------:R-:W-:Y:S01]  /*0aa0*/  IADD3 R15, PT, PT, R4, 0x1, RZ ;  /* 0x00000001040f7810 */ /* 0x000fe20007ffe0ff */
        /* <DEDUP_REMOVED lines=16> */
.L_x_18:
[----:B------:R-:W-:Y:S05]  /*0bb0*/  BSYNC.RECONVERGENT B2 ;  /* 0x0000000000027941 */ /* 0x000fea0003800200 */
.L_x_17:
        /* <DEDUP_REMOVED lines=17> */
.L_x_20:
[----:B------:R-:W-:Y:S05]  /*0cd0*/  BSYNC.RECONVERGENT B2 ;  /* 0x0000000000027941 */ /* 0x000fea0003800200 */
.L_x_19:
        /* <DEDUP_REMOVED lines=17> */
.L_x_22:
[----:B------:R-:W-:Y:S05]  /*0df0*/  BSYNC.RECONVERGENT B2 ;  /* 0x0000000000027941 */ /* 0x000fea0003800200 */
.L_x_21:
        /* <DEDUP_REMOVED lines=17> */
.L_x_24:
[----:B------:R-:W-:Y:S05]  /*0f10*/  BSYNC.RECONVERGENT B2 ;  /* 0x0000000000027941 */ /* 0x000fea0003800200 */
.L_x_23:
        /* <DEDUP_REMOVED lines=17> */
.L_x_26:
[----:B------:R-:W-:Y:S05]  /*1030*/  BSYNC.RECONVERGENT B2 ;  /* 0x0000000000027941 */ /* 0x000fea0003800200 */
.L_x_25:
        /* <DEDUP_REMOVED lines=17> */
.L_x_28:
[----:B------:R-:W-:Y:S05]  /*1150*/  BSYNC.RECONVERGENT B2 ;  /* 0x0000000000027941 */ /* 0x000fea0003800200 */
.L_x_27:
        /* <DEDUP_REMOVED lines=17> */
.L_x_30:
[----:B------:R-:W-:Y:S05]  /*1270*/  BSYNC.RECONVERGENT B2 ;  /* 0x0000000000027941 */ /* 0x000fea0003800200 */
.L_x_29:
[----:B------:R-:W-:Y:S01]  /*1280*/  IMAD.WIDE.U32 R16, R2, 0x4, R12 ;  /* 0x0000000402107825 */ /* 0x000fe200078e000c */
[----:B------:R0:W-:Y:S04]  /*1290*/  STG.E desc[UR6][R14.64], R9 ;  /* 0x000000090e007986 */ /* 0x0001e8000c101906 */
        /* <DEDUP_REMOVED lines=13> */
.L_x_32:
[----:B------:R-:W-:Y:S05]  /*1370*/  BSYNC.RECONVERGENT B2 ;  /* 0x0000000000027941 */ /* 0x000fea0003800200 */
.L_x_31:
[----:B------:R1:W-:Y:S01]  /*1380*/  STG.E desc[UR6][R16.64], R0 ;  /* 0x0000000010007986 */ /* 0x0003e2000c101906 */
[----:B------:R-:W-:Y:S01]  /*1390*/  IADD3 R4, PT, PT, R4, 0x10, RZ ;  /* 0x0000001004047810 */ /* 0x000fe20007ffe0ff */
[----:B------:R-:W-:Y:S06]  /*13a0*/  @P2 BRA `(.L_x_33) ;  /* 0xffffffec007c2947 */ /* 0x000fec000383ffff */
.L_x_0:
[----:B------:R-:W-:-:S13]  /*13b0*/  ISETP.NE.AND P0, PT, R6, RZ, PT ;  /* 0x000000ff0600720c */ /* 0x000fda0003f05270 */
[----:B------:R-:W-:Y:S05]  /*13c0*/  @!P0 EXIT ;  /* 0x000000000000894d */ /* 0x000fea0003800000 */
[----:B------:R-:W0:Y:S01]  /*13d0*/  LDCU UR5, c[0x0][0x394] ;  /* 0x00007280ff0577ac */ /* 0x000e220008000800 */
[----:B------:R-:W-:Y:S01]  /*13e0*/  ISETP.GE.U32.AND P0, PT, R6, 0x8, PT ;  /* 0x000000080600780c */ /* 0x000fe20003f06070 */
[----:B0-----:R-:W-:-:S12]  /*13f0*/  ULOP3.LUT UR4, UR5, 0x7, URZ, 0xc0, !UPT ;  /* 0x0000000705047892 */ /* 0x001fd8000f8ec0ff */
[----:B------:R-:W-:Y:S05]  /*1400*/  @!P0 BRA `(.L_x_34) ;  /* 0x0000000800608947 */ /* 0x000fea0003800000 */
[----:B------:R-:W0:Y:S01]  /*1410*/  LDC.64 R12, c[0x0][0x380] ;  /* 0x0000e000ff0c7b82 */ /* 0x000e220000000a00 */
[----:B------:R-:W-:-:S04]  /*1420*/  IMAD R2, R8, UR5, R5 ;  /* 0x0000000508027c24 */ /* 0x000fc8000f8e0205 */
[----:B0-----:R-:W-:-:S05]  /*1430*/  IMAD.WIDE.U32 R12, R2, 0x4, R12 ;  /* 0x00000004020c7825 */ /* 0x001fca00078e000c */
[----:B------:R-:W2:Y:S01]  /*1440*/  LDG.E R6, desc[UR6][R12.64] ;  /* 0x000000060c067981 */ /* 0x000ea2000c1e1900 */
[----:B-1----:R-:W0:Y:S01]  /*1450*/  MUFU.RCP R0, R7 ;  /* 0x0000000700007308 */ /* 0x002e220000001000 */
[----:B------:R-:W-:Y:S01]  /*1460*/  BSSY.RECONVERGENT B2, `(.L_x_35) ;  /* 0x000000c000027945 */ /* 0x000fe20003800200 */
[----:B0-----:R-:W-:-:S04]  /*1470*/  FFMA R3, -R7, R0, 1 ;  /* 0x3f80000007037423 */ /* 0x001fc80000000100 */
[----:B------:R-:W-:Y:S02]  /*1480*/  FFMA R0, R0, R3, R0 ;  /* 0x0000000300007223 */ /* 0x000fe40000000000 */
[----:B--2---:R-:W0:Y:S02]  /*1490*/  FCHK P0, R6, R7 ;  /* 0x0000000706007302 */ /* 0x004e240000000000 */
[----:B------:R-:W-:-:S04]  /*14a0*/  FFMA R3, R0, R6, RZ ;  /* 0x0000000600037223 */ /* 0x000fc800000000ff */
[----:B------:R-:W-:-:S04]  /*14b0*/  FFMA R4, -R7, R3, R6 ;  /* 0x0000000307047223 */ /* 0x000fc80000000106 */
[----:B------:R-:W-:Y:S01]  /*14c0*/  FFMA R3, R0, R4, R3 ;  /* 0x0000000400037223 */ /* 0x000fe20000000003 */
[----:B0-----:R-:W-:Y:S06]  /*14d0*/  @!P0 BRA `(.L_x_36) ;  /* 0x0000000000108947 */ /* 0x001fec0003800000 */
[----:B------:R-:W-:Y:S02]  /*14e0*/  MOV R0, R6 ;  /* 0x0000000600007202 */ /* 0x000fe40000000f00 */
[----:B------:R-:W-:-:S07]  /*14f0*/  MOV R10, 0x1510 ;  /* 0x00001510000a7802 */ /* 0x000fce0000000f00 */
[----:B------:R-:W-:Y:S05]  /*1500*/  CALL.REL.NOINC `($__internal_0_$__cuda_sm3x_div_rn_noftz_f32_slowpath) ;  /* 0x0000000c00d47944 */ /* 0x000fea0003c00000 */
[----:B------:R-:W-:-:S07]  /*1510*/  MOV R3, R0 ;  /* 0x0000000000037202 */ /* 0x000fce0000000f00 */
.L_x_36:
[----:B------:R-:W-:Y:S05]  /*1520*/  BSYNC.RECONVERGENT B2 ;  /* 0x0000000000027941 */ /* 0x000fea0003800200 */
.L_x_35:
[----:B------:R-:W0:Y:S01]  /*1530*/  LDC.64 R14, c[0x0][0x380] ;  /* 0x0000e000ff0e7b82 */ /* 0x000e220000000a00 */
[----:B------:R-:W-:Y:S01]  /*1540*/  IADD3 R9, PT, PT, R2, 0x1, RZ ;  /* 0x0000000102097810 */ /* 0x000fe20007ffe0ff */
[----:B------:R1:W-:Y:S04]  /*1550*/  STG.E desc[UR6][R12.64], R3 ;  /* 0x000000030c007986 */ /* 0x0003e8000c101906 */
[----:B0-----:R-:W-:-:S05]  /*1560*/  IMAD.WIDE.U32 R14, R9, 0x4, R14 ;  /* 0x00000004090e7825 */ /* 0x001fca00078e000e */
[----:B------:R-:W2:Y:S01]  /*1570*/  LDG.E R6, desc[UR6][R14.64] ;  /* 0x000000060e067981 */ /* 0x000ea2000c1e1900 */
[----:B------:R-:W0:Y:S01]  /*1580*/  MUFU.RCP R0, R7 ;  /* 0x0000000700007308 */ /* 0x000e220000001000 */
[----:B------:R-:W-:Y:S01]  /*1590*/  BSSY.RECONVERGENT B2, `(.L_x_37) ;  /* 0x000000c000027945 */ /* 0x000fe20003800200 */
[----:B0-----:R-:W-:-:S04]  /*15a0*/  FFMA R9, -R7, R0, 1 ;  /* 0x3f80000007097423 */ /* 0x001fc80000000100 */
[----:B------:R-:W-:Y:S02]  /*15b0*/  FFMA R0, R0, R9, R0 ;  /* 0x0000000900007223 */ /* 0x000fe40000000000 */
[----:B--2---:R-:W0:Y:S02]  /*15c0*/  FCHK P0, R6, R7 ;  /* 0x0000000706007302 */ /* 0x004e240000000000 */
        /* <DEDUP_REMOVED lines=8> */
.L_x_38:
[----:B------:R-:W-:Y:S05]  /*1650*/  BSYNC.RECONVERGENT B2 ;  /* 0x0000000000027941 */ /* 0x000fea0003800200 */
.L_x_37:
        /* <DEDUP_REMOVED lines=18> */
.L_x_40:
[----:B------:R-:W-:Y:S05]  /*1780*/  BSYNC.RECONVERGENT B2 ;  /* 0x0000000000027941 */ /* 0x000fea0003800200 */
.L_x_39:
        /* <DEDUP_REMOVED lines=18> */
.L_x_42:
[----:B------:R-:W-:Y:S05]  /*18b0*/  BSYNC.RECONVERGENT B2 ;  /* 0x0000000000027941 */ /* 0x000fea0003800200 */
.L_x_41:
        /* <DEDUP_REMOVED lines=18> */
.L_x_44:
[----:B------:R-:W-:Y:S05]  /*19e0*/  BSYNC.RECONVERGENT B2 ;  /* 0x0000000000027941 */ /* 0x000fea0003800200 */
.L_x_43:
        /* <DEDUP_REMOVED lines=18> */
.L_x_46:
[----:B------:R-:W-:Y:S05]  /*1b10*/  BSYNC.RECONVERGENT B2 ;  /* 0x0000000000027941 */ /* 0x000fea0003800200 */
.L_x_45:
        /* <DEDUP_REMOVED lines=18> */
.L_x_48:
[----:B------:R-:W-:Y:S05]  /*1c40*/  BSYNC.RECONVERGENT B2 ;  /* 0x0000000000027941 */ /* 0x000fea0003800200 */
.L_x_47:
        /* <DEDUP_REMOVED lines=17> */
.L_x_50:
[----:B------:R-:W-:Y:S05]  /*1d60*/  BSYNC.RECONVERGENT B2 ;  /* 0x0000000000027941 */ /* 0x000fea0003800200 */
.L_x_49:
[----:B------:R0:W-:Y:S01]  /*1d70*/  STG.E desc[UR6][R2.64], R0 ;  /* 0x0000000002007986 */ /* 0x0001e2000c101906 */
[----:B------:R-:W-:-:S07]  /*1d80*/  IADD3 R5, PT, PT, R5, 0x8, RZ ;  /* 0x0000000805057810 */ /* 0x000fce0007ffe0ff */
.L_x_34:
[----:B------:R-:W-:-:S13]  /*1d90*/  ISETP.NE.AND P0, PT, RZ, UR4, PT ;  /* 0x00000004ff007c0c */ /* 0x000fda000bf05270 */
[----:B------:R-:W-:Y:S05]  /*1da0*/  @!P0 EXIT ;  /* 0x000000000000894d */ /* 0x000fea0003800000 */
[----:B------:R-:W2:Y:S01]  /*1db0*/  LDCU UR8, c[0x0][0x394] ;  /* 0x00007280ff0877ac */ /* 0x000ea20008000800 */
[----:B------:R-:W-:Y:S02]  /*1dc0*/  UISETP.GE.U32.AND UP0, UPT, UR4, 0x4, UPT ;  /* 0x000000040400788c */ /* 0x000fe4000bf06070 */
[----:B--2---:R-:W-:-:S07]  /*1dd0*/  ULOP3.LUT UR5, UR8, 0x3, URZ, 0xc0, !UPT ;  /* 0x0000000308057892 */ /* 0x004fce000f8ec0ff */
[----:B------:R-:W-:Y:S05]  /*1de0*/  BRA.U !UP0, `(.L_x_51) ;  /* 0x0000000508307547 */ /* 0x000fea000b800000 */
[----:B------:R-:W2:Y:S01]  /*1df0*/  LDC.64 R12, c[0x0][0x380] ;  /* 0x0000e000ff0c7b82 */ /* 0x000ea20000000a00 */
[----:B0-----:R-:W-:-:S04]  /*1e00*/  IMAD R2, R8, UR8, R5 ;  /* 0x0000000808027c24 */ /* 0x001fc8000f8e0205 */
[----:B--2---:R-:W-:-:S05]  /*1e10*/  IMAD.WIDE.U32 R12, R2, 0x4, R12 ;  /* 0x00000004020c7825 */ /* 0x004fca00078e000c */
        /* <DEDUP_REMOVED lines=14> */
.L_x_53:
[----:B------:R-:W-:Y:S05]  /*1f00*/  BSYNC.RECONVERGENT B2 ;  /* 0x0000000000027941 */ /* 0x000fea0003800200 */
.L_x_52:
        /* <DEDUP_REMOVED lines=18> */
.L_x_55:
[----:B------:R-:W-:Y:S05]  /*2030*/  BSYNC.RECONVERGENT B2 ;  /* 0x0000000000027941 */ /* 0x000fea0003800200 */
.L_x_54:
        /* <DEDUP_REMOVED lines=18> */
.L_x_57:
[----:B------:R-:W-:Y:S05]  /*2160*/  BSYNC.RECONVERGENT B2 ;  /* 0x0000000000027941 */ /* 0x000fea0003800200 */
.L_x_56:
        /* <DEDUP_REMOVED lines=17> */
.L_x_59:
[----:B------:R-:W-:Y:S05]  /*2280*/  BSYNC.RECONVERGENT B2 ;  /* 0x0000000000027941 */ /* 0x000fea0003800200 */
.L_x_58:
[----:B------:R2:W-:Y:S01]  /*2290*/  STG.E desc[UR6][R2.64], R0 ;  /* 0x0000000002007986 */ /* 0x0005e2000c101906 */
[----:B------:R-:W-:-:S07]  /*22a0*/  IADD3 R5, PT, PT, R5, 0x4, RZ ;  /* 0x0000000405057810 */ /* 0x000fce0007ffe0ff */
.L_x_51:
[----:B------:R-:W-:-:S13]  /*22b0*/  ISETP.NE.AND P0, PT, RZ, UR5, PT ;  /* 0x00000005ff007c0c */ /* 0x000fda000bf05270 */
[----:B------:R-:W-:Y:S05]  /*22c0*/  @!P0 EXIT ;  /* 0x000000000000894d */ /* 0x000fea0003800000 */
[----:B0-2---:R-:W0:Y:S01]  /*22d0*/  LDC.64 R2, c[0x0][0x380] ;  /* 0x0000e000ff027b82 */ /* 0x005e220000000a00 */
[----:B------:R-:W2:Y:S01]  /*22e0*/  LDCU UR8, c[0x0][0x394] ;  /* 0x00007280ff0877ac */ /* 0x000ea20008000800 */
[----:B------:R-:W-:Y:S01]  /*22f0*/  UIADD3 UR4, UPT, UPT, -UR5, URZ, URZ ;  /* 0x000000ff05047290 */ /* 0x000fe2000fffe1ff */
[----:B--2---:R-:W-:-:S11]  /*2300*/  IMAD R5, R8, UR8, R5 ;  /* 0x0000000808057c24 */ /* 0x004fd6000f8e0205 */
.L_x_62:
[----:B0-2---:R-:W-:-:S05]  /*2310*/  IMAD.WIDE.U32 R12, R5, 0x4, R2 ;  /* 0x00000004050c7825 */ /* 0x005fca00078e0002 */
[----:B------:R-:W2:Y:S01]  /*2320*/  LDG.E R6, desc[UR6][R12.64] ;  /* 0x000000060c067981 */ /* 0x000ea2000c1e1900 */
[----:B-1----:R-:W0:Y:S01]  /*2330*/  MUFU.RCP R0, R7 ;  /* 0x0000000700007308 */ /* 0x002e220000001000 */
[----:B------:R-:W-:Y:S01]  /*2340*/  UIADD3 UR4, UPT, UPT, UR4, 0x1, URZ ;  /* 0x0000000104047890 */ /* 0x000fe2000fffe0ff */
[----:B------:R-:W-:Y:S03]  /*2350*/  BSSY.RECONVERGENT B2, `(.L_x_60) ;  /* 0x000000c000027945 */ /* 0x000fe60003800200 */
[----:B------:R-:W-:Y:S01]  /*2360*/  UISETP.NE.AND UP0, UPT, UR4, URZ, UPT ;  /* 0x000000ff0400728c */ /* 0x000fe2000bf05270 */
[----:B0-----:R-:W-:-:S04]  /*2370*/  FFMA R9, -R7, R0, 1 ;  /* 0x3f80000007097423 */ /* 0x001fc80000000100 */
[----:B------:R-:W-:Y:S01]  /*2380*/  FFMA R0, R0, R9, R0 ;  /* 0x0000000900007223 */ /* 0x000fe20000000000 */
[----:B--2---:R-:W0:Y:S03]  /*2390*/  FCHK P0, R6, R7 ;  /* 0x0000000706007302 */ /* 0x004e260000000000 */
[----:B------:R-:W-:-:S04]  /*23a0*/  FFMA R4, R0, R6, RZ ;  /* 0x0000000600047223 */ /* 0x000fc800000000ff */
[----:B------:R-:W-:-:S04]  /*23b0*/  FFMA R9, -R7, R4, R6 ;  /* 0x0000000407097223 */ /* 0x000fc80000000106 */
[----:B------:R-:W-:Y:S01]  /*23c0*/  FFMA R0, R0, R9, R4 ;  /* 0x0000000900007223 */ /* 0x000fe20000000004 */
[----:B0-----:R-:W-:Y:S06]  /*23d0*/  @!P0 BRA `(.L_x_61) ;  /* 0x00000000000c8947 */ /* 0x001fec0003800000 */
[----:B------:R-:W-:Y:S02]  /*23e0*/  MOV R0, R6 ;  /* 0x0000000600007202 */ /* 0x000fe40000000f00 */
[----:B------:R-:W-:-:S07]  /*23f0*/  MOV R10, 0x2410 ;  /* 0x00002410000a7802 */ /* 0x000fce0000000f00 */
[----:B------:R-:W-:Y:S05]  /*2400*/  CALL.REL.NOINC `($__internal_0_$__cuda_sm3x_div_rn_noftz_f32_slowpath) ;  /* 0x0000000000147944 */ /* 0x000fea0003c00000 */
.L_x_61:
[----:B------:R-:W-:Y:S05]  /*2410*/  BSYNC.RECONVERGENT B2 ;  /* 0x0000000000027941 */ /* 0x000fea0003800200 */
.L_x_60:
[----:B------:R2:W-:Y:S01]  /*2420*/  STG.E desc[UR6][R12.64], R0 ;  /* 0x000000000c007986 */ /* 0x0005e2000c101906 */
[----:B------:R-:W-:Y:S01]  /*2430*/  IADD3 R5, PT, PT, R5, 0x1, RZ ;  /* 0x0000000105057810 */ /* 0x000fe20007ffe0ff */
[----:B------:R-:W-:Y:S06]  /*2440*/  BRA.U UP0, `(.L_x_62) ;  /* 0xfffffffd00b07547 */ /* 0x000fec000b83ffff */
[----:B------:R-:W-:Y:S05]  /*2450*/  EXIT ;  /* 0x000000000000794d */ /* 0x000fea0003800000 */
        .weak           $__internal_0_$__cuda_sm3x_div_rn_noftz_f32_slowpath
        .type           $__internal_0_$__cuda_sm3x_div_rn_noftz_f32_slowpath,@function
        .size           $__internal_0_$__cuda_sm3x_div_rn_noftz_f32_slowpath,(.L_x_212 - $__internal_0_$__cuda_sm3x_div_rn_noftz_f32_slowpath)
$__internal_0_$__cuda_sm3x_div_rn_noftz_f32_slowpath:
[----:B------:R-:W-:Y:S01]  /*2460*/  SHF.R.U32.HI R9, RZ, 0x17, R7 ;  /* 0x00000017ff097819 */ /* 0x000fe20000011607 */
[----:B------:R-:W-:Y:S01]  /*2470*/  BSSY.RECONVERGENT B0, `(.L_x_63) ;  /* 0x0000065000007945 */ /* 0x000fe20003800200 */
[----:B------:R-:W-:Y:S02]  /*2480*/  SHF.R.U32.HI R18, RZ, 0x17, R0 ;  /* 0x00000017ff127819 */ /* 0x000fe40000011600 */
[----:B------:R-:W-:Y:S02]  /*2490*/  LOP3.LUT R9, R9, 0xff, RZ, 0xc0, !PT ;  /* 0x000000ff09097812 */ /* 0x000fe400078ec0ff */
[----:B------:R-:W-:Y:S02]  /*24a0*/  LOP3.LUT R18, R18, 0xff, RZ, 0xc0, !PT ;  /* 0x000000ff12127812 */ /* 0x000fe400078ec0ff */
[----:B------:R-:W-:Y:S02]  /*24b0*/  IADD3 R11, PT, PT, R9, -0x1, RZ ;  /* 0xffffffff090b7810 */ /* 0x000fe40007ffe0ff */
[----:B------:R-:W-:-:S02]  /*24c0*/  IADD3 R19, PT, PT, R18, -0x1, RZ ;  /* 0xffffffff12137810 */ /* 0x000fc40007ffe0ff */
[----:B------:R-:W-:-:S04]  /*24d0*/  ISETP.GT.U32.AND P0, PT, R11, 0xfd, PT ;  /* 0x000000fd0b00780c */ /* 0x000fc80003f04070 */
[----:B------:R-:W-:Y:S02]  /*24e0*/  ISETP.GT.U32.OR P0, PT, R19, 0xfd, P0 ;  /* 0x000000fd1300780c */ /* 0x000fe40000704470 */
[----:B------:R-:W-:-:S11]  /*24f0*/  MOV R19, R7 ;  /* 0x0000000700137202 */ /* 0x000fd60000000f00 */
[----:B------:R-:W-:Y:S01]  /*2500*/  @!P0 MOV R11, RZ ;  /* 0x000000ff000b8202 */ /* 0x000fe20000000f00 */
[----:B------:R-:W-:Y:S06]  /*2510*/  @!P0 BRA `(.L_x_64) ;  /* 0x0000000000648947 */ /* 0x000fec0003800000 */
[----:B------:R-:W-:Y:S02]  /*2520*/  FSETP.GTU.FTZ.AND P0, PT, |R0|, +INF , PT ;  /* 0x7f8000000000780b */ /* 0x000fe40003f1c200 */
[----:B------:R-:W-:-:S04]  /*2530*/  FSETP.GTU.FTZ.AND P1, PT, |R7|, +INF , PT ;  /* 0x7f8000000700780b */ /* 0x000fc80003f3c200 */
[----:B------:R-:W-:-:S13]  /*2540*/  PLOP3.LUT P0, PT, P0, P1, PT, 0xf8, 0x8f ;  /* 0x00000000008f781c */ /* 0x000fda0000703f70 */
[----:B------:R-:W-:Y:S05]  /*2550*/  @P0 BRA `(.L_x_65) ;  /* 0x0000000400540947 */ /* 0x000fea0003800000 */
[----:B------:R-:W-:-:S13]  /*2560*/  LOP3.LUT P0, RZ, R19, 0x7fffffff, R0, 0xc8, !PT ;  /* 0x7fffffff13ff7812 */ /* 0x000fda000780c800 */
[----:B------:R-:W-:Y:S05]  /*2570*/  @!P0 BRA `(.L_x_66) ;  /* 0x0000000400448947 */ /* 0x000fea0003800000 */
[C---:B------:R-:W-:Y:S02]  /*2580*/  FSETP.NEU.FTZ.AND P3, PT, |R0|.reuse, +INF , PT ;  /* 0x7f8000000000780b */ /* 0x040fe40003f7d200 */
[----:B------:R-:W-:Y:S02]  /*2590*/  FSETP.NEU.FTZ.AND P1, PT, |R7|, +INF , PT ;  /* 0x7f8000000700780b */ /* 0x000fe40003f3d200 */
[----:B------:R-:W-:-:S11]  /*25a0*/  FSETP.NEU.FTZ.AND P0, PT, |R0|, +INF , PT ;  /* 0x7f8000000000780b */ /* 0x000fd60003f1d200 */
[----:B------:R-:W-:Y:S05]  /*25b0*/  @!P1 BRA !P3, `(.L_x_66) ;  /* 0x0000000400349947 */ /* 0x000fea0005800000 */
[----:B------:R-:W-:-:S04]  /*25c0*/  LOP3.LUT P3, RZ, R0, 0x7fffffff, RZ, 0xc0, !PT ;  /* 0x7fffffff00ff7812 */ /* 0x000fc8000786c0ff */
[----:B------:R-:W-:-:S13]  /*25d0*/  PLOP3.LUT P1, PT, P1, P3, PT, 0x2f, 0xf2 ;  /* 0x0000000000f2781c */ /* 0x000fda0000f26577 */
[----:B------:R-:W-:Y:S05]  /*25e0*/  @P1 BRA `(.L_x_67) ;  /* 0x0000000400201947 */ /* 0x000fea0003800000 */
[----:B------:R-:W-:-:S04]  /*25f0*/  LOP3.LUT P1, RZ, R19, 0x7fffffff, RZ, 0xc0, !PT ;  /* 0x7fffffff13ff7812 */ /* 0x000fc8000782c0ff */
[----:B------:R-:W-:-:S13]  /*2600*/  PLOP3.LUT P0, PT, P0, P1, PT, 0x2f, 0xf2 ;  /* 0x0000000000f2781c */ /* 0x000fda0000702577 */
[----:B------:R-:W-:Y:S05]  /*2610*/  @P0 BRA `(.L_x_68) ;  /* 0x0000000400080947 */ /* 0x000fea0003800000 */
[----:B------:R-:W-:-:S04]  /*2620*/  IADD3 R11, PT, PT, R18, -0x1, RZ ;  /* 0xffffffff120b7810 */ /* 0x000fc80007ffe0ff */
[----:B------:R-:W-:Y:S02]  /*2630*/  ISETP.GE.AND P0, PT, R11, RZ, PT ;  /* 0x000000ff0b00720c */ /* 0x000fe40003f06270 */
[----:B------:R-:W-:-:S04]  /*2640*/  IADD3 R11, PT, PT, R9, -0x1, RZ ;  /* 0xffffffff090b7810 */ /* 0x000fc80007ffe0ff */
[----:B------:R-:W-:-:S07]  /*2650*/  ISETP.GE.AND P1, PT, R11, RZ, PT ;  /* 0x000000ff0b00720c */ /* 0x000fce0003f26270 */
[----:B------:R-:W-:Y:S01]  /*2660*/  @P0 MOV R11, RZ ;  /* 0x000000ff000b0202 */ /* 0x000fe20000000f00 */
[----:B------:R-:W-:Y:S01]  /*2670*/  @!P0 FFMA R0, R0, 1.84467440737095516160e+19, RZ ;  /* 0x5f80000000008823 */ /* 0x000fe200000000ff */
[----:B------:R-:W-:-:S04]  /*2680*/  @!P0 MOV R11, 0xffffffc0 ;  /* 0xffffffc0000b8802 */ /* 0x000fc80000000f00 */
[----:B------:R-:W-:Y:S01]  /*2690*/  @!P1 FFMA R19, R7, 1.84467440737095516160e+19, RZ ;  /* 0x5f80000007139823 */ /* 0x000fe200000000ff */
[----:B------:R-:W-:-:S07]  /*26a0*/  @!P1 IADD3 R11, PT, PT, R11, 0x40, RZ ;  /* 0x000000400b0b9810 */ /* 0x000fce0007ffe0ff */
.L_x_64:
[----:B------:R-:W-:Y:S01]  /*26b0*/  LEA R20, R9, 0xc0800000, 0x17 ;  /* 0xc080000009147811 */ /* 0x000fe200078eb8ff */
[----:B------:R-:W-:Y:S01]  /*26c0*/  BSSY.RECONVERGENT B1, `(.L_x_69) ;  /* 0x0000036000017945 */ /* 0x000fe20003800200 */
[----:B------:R-:W-:Y:S02]  /*26d0*/  IADD3 R18, PT, PT, R18, -0x7f, RZ ;  /* 0xffffff8112127810 */ /* 0x000fe40007ffe0ff */
[----:B------:R-:W-:-:S03]  /*26e0*/  IADD3 R23, PT, PT, -R20, R19, RZ ;  /* 0x0000001314177210 */ /* 0x000fc60007ffe1ff */
[C---:B------:R-:W-:Y:S01]  /*26f0*/  IMAD R0, R18.reuse, -0x800000, R0 ;  /* 0xff80000012007824 */ /* 0x040fe200078e0200 */
[----:B------:R-:W0:Y:S01]  /*2700*/  MUFU.RCP R20, R23 ;  /* 0x0000001700147308 */ /* 0x000e220000001000 */
[----:B------:R-:W-:Y:S01]  /*2710*/  FADD.FTZ R21, -R23, -RZ ;  /* 0x800000ff17157221 */ /* 0x000fe20000010100 */
[----:B------:R-:W-:-:S04]  /*2720*/  IADD3 R18, PT, PT, R18, 0x7f, -R9 ;  /* 0x0000007f12127810 */ /* 0x000fc80007ffe809 */
[----:B------:R-:W-:Y:S01]  /*2730*/  IADD3 R11, PT, PT, R18, R11, RZ ;  /* 0x0000000b120b7210 */ /* 0x000fe20007ffe0ff */
[----:B0-----:R-:W-:-:S04]  /*2740*/  FFMA R19, R20, R21, 1 ;  /* 0x3f80000014137423 */ /* 0x001fc80000000015 */
[----:B------:R-:W-:-:S04]  /*2750*/  FFMA R19, R20, R19, R20 ;  /* 0x0000001314137223 */ /* 0x000fc80000000014 */
[----:B------:R-:W-:-:S04]  /*2760*/  FFMA R20, R0, R19, RZ ;  /* 0x0000001300147223 */ /* 0x000fc800000000ff */
[----:B------:R-:W-:-:S04]  /*2770*/  FFMA R22, R21, R20, R0 ;  /* 0x0000001415167223 */ /* 0x000fc80000000000 */
[----:B------:R-:W-:-:S04]  /*2780*/  FFMA R22, R19, R22, R20 ;  /* 0x0000001613167223 */ /* 0x000fc80000000014 */
[----:B------:R-:W-:-:S04]  /*2790*/  FFMA R21, R21, R22, R0 ;  /* 0x0000001615157223 */ /* 0x000fc80000000000 */
[----:B------:R-:W-:-:S05]  /*27a0*/  FFMA R0, R19, R21, R22 ;  /* 0x0000001513007223 */ /* 0x000fca0000000016 */
[----:B------:R-:W-:-:S04]  /*27b0*/  SHF.R.U32.HI R9, RZ, 0x17, R0 ;  /* 0x00000017ff097819 */ /* 0x000fc80000011600 */
[----:B------:R-:W-:-:S04]  /*27c0*/  LOP3.LUT R18, R9, 0xff, RZ, 0xc0, !PT ;  /* 0x000000ff09127812 */ /* 0x000fc800078ec0ff */
[----:B------:R-:W-:-:S04]  /*27d0*/  IADD3 R9, PT, PT, R18, R11, RZ ;  /* 0x0000000b12097210 */ /* 0x000fc80007ffe0ff */
[----:B------:R-:W-:-:S04]  /*27e0*/  IADD3 R18, PT, PT, R9, -0x1, RZ ;  /* 0xffffffff09127810 */ /* 0x000fc80007ffe0ff */
[----:B------:R-:W-:-:S13]  /*27f0*/  ISETP.GE.U32.AND P0, PT, R18, 0xfe, PT ;  /* 0x000000fe1200780c */ /* 0x000fda0003f06070 */
[----:B------:R-:W-:Y:S05]  /*2800*/  @!P0 BRA `(.L_x_70) ;  /* 0x0000000000808947 */ /* 0x000fea0003800000 */
[----:B------:R-:W-:-:S13]  /*2810*/  ISETP.GT.AND P0, PT, R9, 0xfe, PT ;  /* 0x000000fe0900780c */ /* 0x000fda0003f04270 */
[----:B------:R-:W-:Y:S05]  /*2820*/  @P0 BRA `(.L_x_71) ;  /* 0x00000000006c0947 */ /* 0x000fea0003800000 */
[----:B------:R-:W-:-:S13]  /*2830*/  ISETP.GE.AND P0, PT, R9, 0x1, PT ;  /* 0x000000010900780c */ /* 0x000fda0003f06270 */
[----:B------:R-:W-:Y:S05]  /*2840*/  @P0 BRA `(.L_x_72) ;  /* 0x0000000000740947 */ /* 0x000fea0003800000 */
[----:B------:R-:W-:Y:S02]  /*2850*/  ISETP.GE.AND P0, PT, R9, -0x18, PT ;  /* 0xffffffe80900780c */ /* 0x000fe40003f06270 */
[----:B------:R-:W-:-:S11]  /*2860*/  LOP3.LUT R0, R0, 0x80000000, RZ, 0xc0, !PT ;  /* 0x8000000000007812 */ /* 0x000fd600078ec0ff */
[----:B------:R-:W-:Y:S05]  /*2870*/  @!P0 BRA `(.L_x_72) ;  /* 0x0000000000688947 */ /* 0x000fea0003800000 */
[CCC-:B------:R-:W-:Y:S01]  /*2880*/  FFMA.RZ R11, R19.reuse, R21.reuse, R22.reuse ;  /* 0x00000015130b7223 */ /* 0x1c0fe2000000c016 */
[CCC-:B------:R-:W-:Y:S01]  /*2890*/  FFMA.RP R18, R19.reuse, R21.reuse, R22.reuse ;  /* 0x0000001513127223 */ /* 0x1c0fe20000008016 */
[----:B------:R-:W-:Y:S01]  /*28a0*/  FFMA.RM R21, R19, R21, R22 ;  /* 0x0000001513157223 */ /* 0x000fe20000004016 */
[----:B------:R-:W-:Y:S02]  /*28b0*/  IADD3 R19, PT, PT, R9, 0x20, RZ ;  /* 0x0000002009137810 */ /* 0x000fe40007ffe0ff */
[----:B------:R-:W-:Y:S02]  /*28c0*/  LOP3.LUT R11, R11, 0x7fffff, RZ, 0xc0, !PT ;  /* 0x007fffff0b0b7812 */ /* 0x000fe400078ec0ff */
[----:B------:R-:W-:Y:S02]  /*28d0*/  ISETP.NE.AND P3, PT, R9, RZ, PT ;  /* 0x000000ff0900720c */ /* 0x000fe40003f65270 */
[----:B------:R-:W-:Y:S02]  /*28e0*/  LOP3.LUT R20, R11, 0x800000, RZ, 0xfc, !PT ;  /* 0x008000000b147812 */ /* 0x000fe400078efcff */
[----:B------:R-:W-:-:S02]  /*28f0*/  ISETP.NE.AND P1, PT, R9, RZ, PT ;  /* 0x000000ff0900720c */ /* 0x000fc40003f25270 */
[----:B------:R-:W-:Y:S02]  /*2900*/  IADD3 R9, PT, PT, -R9, RZ, RZ ;  /* 0x000000ff09097210 */ /* 0x000fe40007ffe1ff */
[----:B------:R-:W-:Y:S02]  /*2910*/  SHF.L.U32 R19, R20, R19, RZ ;  /* 0x0000001314137219 */ /* 0x000fe400000006ff */
[----:B------:R-:W-:Y:S02]  /*2920*/  FSETP.NEU.FTZ.AND P0, PT, R18, R21, PT ;  /* 0x000000151200720b */ /* 0x000fe40003f1d000 */
[----:B------:R-:W-:Y:S02]  /*2930*/  SEL R9, R9, RZ, P3 ;  /* 0x000000ff09097207 */ /* 0x000fe40001800000 */
[----:B------:R-:W-:Y:S02]  /*2940*/  ISETP.NE.AND P1, PT, R19, RZ, P1 ;  /* 0x000000ff1300720c */ /* 0x000fe40000f25270 */
[----:B------:R-:W-:-:S02]  /*2950*/  SHF.R.U32.HI R20, RZ, R9, R20 ;  /* 0x00000009ff147219 */ /* 0x000fc40000011614 */
[----:B------:R-:W-:Y:S02]  /*2960*/  PLOP3.LUT P0, PT, P0, P1, PT, 0xf8, 0x8f ;  /* 0x00000000008f781c */ /* 0x000fe40000703f70 */
[----:B------:R-:W-:Y:S02]  /*2970*/  SHF.R.U32.HI R11, RZ, 0x1, R20 ;  /* 0x00000001ff0b7819 */ /* 0x000fe40000011614 */
[----:B------:R-:W-:-:S04]  /*2980*/  SEL R18, RZ, 0x1, !P0 ;  /* 0x00000001ff127807 */ /* 0x000fc80004000000 */
[----:B------:R-:W-:-:S04]  /*2990*/  LOP3.LUT R9, R18, 0x1, R11, 0xf8, !PT ;  /* 0x0000000112097812 */ /* 0x000fc800078ef80b */
[----:B------:R-:W-:-:S04]  /*29a0*/  LOP3.LUT R20, R9, R20, RZ, 0xc0, !PT ;  /* 0x0000001409147212 */ /* 0x000fc800078ec0ff */
[----:B------:R-:W-:-:S04]  /*29b0*/  IADD3 R11, PT, PT, R11, R20, RZ ;  /* 0x000000140b0b7210 */ /* 0x000fc80007ffe0ff */
[----:B------:R-:W-:Y:S01]  /*29c0*/  LOP3.LUT R0, R11, R0, RZ, 0xfc, !PT ;  /* 0x000000000b007212 */ /* 0x000fe200078efcff */
[----:B------:R-:W-:Y:S06]  /*29d0*/  BRA `(.L_x_72) ;  /* 0x0000000000107947 */ /* 0x000fec0003800000 */
.L_x_71:
[----:B------:R-:W-:-:S04]  /*29e0*/  LOP3.LUT R0, R0, 0x80000000, RZ, 0xc0, !PT ;  /* 0x8000000000007812 */ /* 0x000fc800078ec0ff */
[----:B------:R-:W-:Y:S01]  /*29f0*/  LOP3.LUT R0, R0, 0x7f800000, RZ, 0xfc, !PT ;  /* 0x7f80000000007812 */ /* 0x000fe200078efcff */
[----:B------:R-:W-:Y:S06]  /*2a00*/  BRA `(.L_x_72) ;  /* 0x0000000000047947 */ /* 0x000fec0003800000 */
.L_x_70:
[----:B------:R-:W-:-:S07]  /*2a10*/  LEA R0, R11, R0, 0x17 ;  /* 0x000000000b007211 */ /* 0x000fce00078eb8ff */
.L_x_72:
[----:B------:R-:W-:Y:S05]  /*2a20*/  BSYNC.RECONVERGENT B1 ;  /* 0x0000000000017941 */ /* 0x000fea0003800200 */
.L_x_69:
[----:B------:R-:W-:Y:S05]  /*2a30*/  BRA `(.L_x_73) ;  /* 0x0000000000207947 */ /* 0x000fea0003800000 */
.L_x_68:
[----:B------:R-:W-:-:S04]  /*2a40*/  LOP3.LUT R0, R19, 0x80000000, R0, 0x48, !PT ;  /* 0x8000000013007812 */ /* 0x000fc800078e4800 */
[----:B------:R-:W-:Y:S01]  /*2a50*/  LOP3.LUT R0, R0, 0x7f800000, RZ, 0xfc, !PT ;  /* 0x7f80000000007812 */ /* 0x000fe200078efcff */
[----:B------:R-:W-:Y:S06]  /*2a60*/  BRA `(.L_x_73) ;  /* 0x0000000000147947 */ /* 0x000fec0003800000 */
.L_x_67:
[----:B------:R-:W-:Y:S01]  /*2a70*/  LOP3.LUT R0, R19, 0x80000000, R0, 0x48, !PT ;  /* 0x8000000013007812 */ /* 0x000fe200078e4800 */
[----:B------:R-:W-:Y:S06]  /*2a80*/  BRA `(.L_x_73) ;  /* 0x00000000000c7947 */ /* 0x000fec0003800000 */
.L_x_66:
[----:B------:R-:W0:Y:S01]  /*2a90*/  MUFU.RSQ R0, -QNAN ;  /* 0xffc0000000007908 */ /* 0x000e220000001400 */
[----:B------:R-:W-:Y:S05]  /*2aa0*/  BRA `(.L_x_73) ;  /* 0x0000000000047947 */ /* 0x000fea0003800000 */
.L_x_65:
[----:B------:R-:W-:-:S07]  /*2ab0*/  FADD.FTZ R0, R0, R7 ;  /* 0x0000000700007221 */ /* 0x000fce0000010000 */
.L_x_73:
[----:B------:R-:W-:Y:S05]  /*2ac0*/  BSYNC.RECONVERGENT B0 ;  /* 0x0000000000007941 */ /* 0x000fea0003800200 */
.L_x_63:
[----:B------:R-:W-:-:S04]  /*2ad0*/  HFMA2 R11, -RZ, RZ, 0, 0 ;  /* 0x00000000ff0b7431 */ /* 0x000fc800000001ff */
[----:B0-----:R-:W-:Y:S05]  /*2ae0*/  RET.REL.NODEC R10 `(_Z6dividePfPjjj) ;  /* 0xffffffd40a447950 */ /* 0x001fea0003c3ffff */
.L_x_74:
[----:B------:R-:W-:-:S00]  /*2af0*/  BRA `(.L_x_74) ;  /* 0xfffffffc00fc7947 */ /* 0x000fc0000383ffff */
[----:B------:R-:W-:-:S00]  /*2b00*/  NOP ;  /* 0x0000000000007918 */ /* 0x000fc00000000000 */
[----:B------:R-:W-:-:S00]  /*2b10*/  NOP ;  /* 0x0000000000007918 */ /* 0x000fc00000000000 */
[----:B------:R-:W-:-:S00]  /*2b20*/  NOP ;  /* 0x0000000000007918 */ /* 0x000fc00000000000 */
[----:B------:R-:W-:-:S00]  /*2b30*/  NOP ;  /* 0x0000000000007918 */ /* 0x000fc00000000000 */
[----:B------:R-:W-:-:S00]  /*2b40*/  NOP ;  /* 0x0000000000007918 */ /* 0x000fc00000000000 */
[----:B------:R-:W-:-:S00]  /*2b50*/  NOP ;  /* 0x0000000000007918 */ /* 0x000fc00000000000 */
[----:B------:R-:W-:-:S00]  /*2b60*/  NOP ;  /* 0x0000000000007918 */ /* 0x000fc00000000000 */
[----:B------:R-:W-:-:S00]  /*2b70*/  NOP ;  /* 0x0000000000007918 */ /* 0x000fc00000000000 */
.L_x_212:


//--------------------- .text._Z11set_to_zeroPjj  --------------------------
	.section	.text._Z11set_to_zeroPjj,"ax",@progbits
	.align	128
        .global         _Z11set_to_zeroPjj
        .type           _Z11set_to_zeroPjj,@function
        .size           _Z11set_to_zeroPjj,(.L_x_214 - _Z11set_to_zeroPjj)
        .other          _Z11set_to_zeroPjj,@"STO_CUDA_ENTRY STV_DEFAULT"
_Z11set_to_zeroPjj:
.text._Z11set_to_zeroPjj:
        /* <DEDUP_REMOVED lines=9> */
[----:B------:R-:W1:Y:S01]  /*0090*/  LDCU.64 UR4, c[0x0][0x358] ;  /* 0x00006b00ff0477ac */ /* 0x000e620008000a00 */
[----:B0-----:R-:W-:-:S05]  /*00a0*/  IMAD.WIDE.U32 R2, R5, 0x4, R2 ;  /* 0x0000000405027825 */ /* 0x001fca00078e0002 */
[----:B-1----:R-:W-:Y:S01]  /*00b0*/  STG.E desc[UR4][R2.64], RZ ;  /* 0x000000ff02007986 */ /* 0x002fe2000c101904 */
[----:B------:R-:W-:Y:S05]  /*00c0*/  EXIT ;  /* 0x000000000000794d */ /* 0x000fea0003800000 */
.L_x_75:
        /* <DEDUP_REMOVED lines=11> */
.L_x_214:


//--------------------- .text._Z11set_to_zeroPfj  --------------------------
	.section	.text._Z11set_to_zeroPfj,"ax",@progbits
	.align	128
        .global         _Z11set_to_zeroPfj
        .type           _Z11set_to_zeroPfj,@function
        .size           _Z11set_to_zeroPfj,(.L_x_215 - _Z11set_to_zeroPfj)
        .other          _Z11set_to_zeroPfj,@"STO_CUDA_ENTRY STV_DEFAULT"
_Z11set_to_zeroPfj:
.text._Z11set_to_zeroPfj:
        /* <DEDUP_REMOVED lines=13> */
.L_x_76:
        /* <DEDUP_REMOVED lines=11> */
.L_x_215:


//--------------------- .text._Z16update_centroidsPfPjS_S0_6Params --------------------------
	.section	.text._Z16update_centroidsPfPjS_S0_6Params,"ax",@progbits
	.align	128
        .global         _Z16update_centroidsPfPjS_S0_6Params
        .type           _Z16update_centroidsPfPjS_S0_6Params,@function
        .size           _Z16update_centroidsPfPjS_S0_6Params,(.L_x_216 - _Z16update_centroidsPfPjS_S0_6Params)
        .other          _Z16update_centroidsPfPjS_S0_6Params,@"STO_CUDA_ENTRY STV_DEFAULT"
_Z16update_centroidsPfPjS_S0_6Params:
.text._Z16update_centroidsPfPjS_S0_6Params:
[----:B------:R-:W-:Y:S01]  /*0000*/  LDC R1, c[0x0][0x37c] ;  /* 0x0000df00ff017b82 */ /* 0x000fe20000000800 */
[----:B------:R-:W0:Y:S01]  /*0010*/  S2R R0, SR_TID.X ;  /* 0x0000000000007919 */ /* 0x000e220000002100 */
[----:B------:R-:W1:Y:S06]  /*0020*/  LDCU UR5, c[0x0][0x3a8] ;  /* 0x00007500ff0577ac */ /* 0x000e6c0008000800 */
[----:B------:R-:W2:Y:S01]  /*0030*/  S2UR UR4, SR_CTAID.X ;  /* 0x00000000000479c3 */ /* 0x000ea20000002500 */
[----:B------:R-:W-:Y:S01]  /*0040*/  MOV R2, 0x400 ;  /* 0x0000040000027802 */ /* 0x000fe20000000f00 */
[----:B------:R-:W3:Y:S01]  /*0050*/  S2R R7, SR_CgaCtaId ;  /* 0x0000000000077919 */ /* 0x000ee20000008800 */
[----:B------:R-:W4:Y:S01]  /*0060*/  LDCU UR6, c[0x0][0x3a4] ;  /* 0x00007480ff0677ac */ /* 0x000f220008000800 */
[----:B------:R-:W-:Y:S04]  /*0070*/  BSSY.RECONVERGENT B0, `(.L_x_77) ;  /* 0x0000062000007945 */ /* 0x000fe80003800200 */
[----:B------:R-:W2:Y:S01]  /*0080*/  LDC R3, c[0x0][0x360] ;  /* 0x0000d800ff037b82 */ /* 0x000ea20000000800 */
[----:B----4-:R-:W-:-:S05]  /*0090*/  MOV R4, UR6 ;  /* 0x0000000600047c02 */ /* 0x010fca0008000f00 */
[----:B-1----:R-:W-:Y:S01]  /*00a0*/  IMAD R5, R4, UR5, RZ ;  /* 0x0000000504057c24 */ /* 0x002fe2000f8e02ff */
[----:B0-----:R-:W-:Y:S02]  /*00b0*/  ISETP.GE.U32.AND P0, PT, R0, UR5, PT ;  /* 0x0000000500007c0c */ /* 0x001fe4000bf06070 */
[----:B---3--:R-:W-:Y:S01]  /*00c0*/  LEA R6, R7, R2, 0x18 ;  /* 0x0000000207067211 */ /* 0x008fe200078ec0ff */
[----:B--2---:R-:W-:-:S03]  /*00d0*/  IMAD R7, R3, UR4, R0 ;  /* 0x0000000403077c24 */ /* 0x004fc6000f8e0200 */
[----:B------:R-:W-:-:S07]  /*00e0*/  LEA R2, R5, R6, 0x2 ;  /* 0x0000000605027211 */ /* 0x000fce00078e10ff */
[----:B------:R-:W-:Y:S05]  /*00f0*/  @P0 BRA `(.L_x_78) ;  /* 0x0000000400640947 */ /* 0x000fea0003800000 */
[----:B------:R-:W-:-:S13]  /*0100*/  ISETP.NE.AND P0, PT, R4, RZ, PT ;  /* 0x000000ff0400720c */ /* 0x000fda0003f05270 */
[----:B------:R-:W-:Y:S05]  /*0110*/  @P0 BRA `(.L_x_79) ;  /* 0x0000000000240947 */ /* 0x000fea0003800000 */
[----:B------:R-:W-:Y:S01]  /*0120*/  BSSY.RECONVERGENT B1, `(.L_x_80) ;  /* 0x0000007000017945 */ /* 0x000fe20003800200 */
[----:B------:R-:W-:-:S07]  /*0130*/  IMAD.MOV.U32 R6, RZ, RZ, R0 ;  /* 0x000000ffff067224 */ /* 0x000fce00078e0000 */
.L_x_81:
[----:B------:R-:W-:Y:S02]  /*0140*/  LEA R8, R6, R2, 0x2 ;  /* 0x0000000206087211 */ /* 0x000fe400078e10ff */
[----:B------:R-:W-:-:S03]  /*0150*/  IADD3 R6, PT, PT, R3, R6, RZ ;  /* 0x0000000603067210 */ /* 0x000fc60007ffe0ff */
[----:B------:R0:W-:Y:S01]  /*0160*/  STS [R8], RZ ;  /* 0x000000ff08007388 */ /* 0x0001e20000000800 */
[----:B------:R-:W-:-:S13]  /*0170*/  ISETP.GE.U32.AND P0, PT, R6, UR5, PT ;  /* 0x0000000506007c0c */ /* 0x000fda000bf06070 */
[----:B0-----:R-:W-:Y:S05]  /*0180*/  @!P0 BRA `(.L_x_81) ;  /* 0xfffffffc00ec8947 */ /* 0x001fea000383ffff */
[----:B------:R-:W-:Y:S05]  /*0190*/  BSYNC.RECONVERGENT B1 ;  /* 0x0000000000017941 */ /* 0x000fea0003800200 */
.L_x_80:
[----:B------:R-:W-:Y:S05]  /*01a0*/  BRA `(.L_x_78) ;  /* 0x0000000400387947 */ /* 0x000fea0003800000 */
.L_x_79:
[C---:B------:R-:W-:Y:S02]  /*01b0*/  LOP3.LUT R14, R4.reuse, 0xf, RZ, 0xc0, !PT ;  /* 0x0000000f040e7812 */ /* 0x040fe400078ec0ff */
[----:B------:R-:W-:Y:S02]  /*01c0*/  LOP3.LUT R15, R4, 0x7, RZ, 0xc0, !PT ;  /* 0x00000007040f7812 */ /* 0x000fe400078ec0ff */
[----:B------:R-:W-:Y:S01]  /*01d0*/  MOV R10, R0 ;  /* 0x00000000000a7202 */ /* 0x000fe20000000f00 */
[----:B------:R-:W-:Y:S01]  /*01e0*/  VIADD R8, R14, 0xffffffff ;  /* 0xffffffff0e087836 */ /* 0x000fe20000000000 */
[----:B------:R-:W-:-:S04]  /*01f0*/  IADD3 R9, PT, PT, R15, -0x1, RZ ;  /* 0xffffffff0f097810 */ /* 0x000fc80007ffe0ff */
[----:B------:R-:W-:Y:S02]  /*0200*/  ISETP.GE.U32.AND P0, PT, R8, 0x7, PT ;  /* 0x000000070800780c */ /* 0x000fe40003f06070 */
[----:B------:R-:W-:Y:S02]  /*0210*/  ISETP.GE.U32.AND P1, PT, R9, 0x3, PT ;  /* 0x000000030900780c */ /* 0x000fe40003f26070 */
[C---:B------:R-:W-:Y:S02]  /*0220*/  LOP3.LUT R8, R4.reuse, 0xfffffff0, RZ, 0xc0, !PT ;  /* 0xfffffff004087812 */ /* 0x040fe400078ec0ff */
[----:B------:R-:W-:-:S09]  /*0230*/  LOP3.LUT R9, R4, 0x3, RZ, 0xc0, !PT ;  /* 0x0000000304097812 */ /* 0x000fd200078ec0ff */
.L_x_87:
[----:B0-----:R-:W0:Y:S01]  /*0240*/  LDCU UR6, c[0x0][0x3a4] ;  /* 0x00007480ff0677ac */ /* 0x001e220008000800 */
[----:B-123--:R-:W-:Y:S01]  /*0250*/  IMAD R11, R10, 0x4, R2 ;  /* 0x000000040a0b7824 */ /* 0x00efe200078e0202 */
[-C--:B------:R-:W-:Y:S01]  /*0260*/  MOV R12, R10.reuse ;  /* 0x0000000a000c7202 */ /* 0x080fe20000000f00 */
[----:B------:R-:W-:Y:S01]  /*0270*/  HFMA2 R13, -RZ, RZ, 0, 0 ;  /* 0x00000000ff0d7431 */ /* 0x000fe200000001ff */
[----:B------:R-:W1:Y:S01]  /*0280*/  LDCU UR4, c[0x0][0x3a8] ;  /* 0x00007500ff0477ac */ /* 0x000e620008000800 */
[----:B------:R-:W-:Y:S01]  /*0290*/  IADD3 R10, PT, PT, R3, R10, RZ ;  /* 0x0000000a030a7210 */ /* 0x000fe20007ffe0ff */
[----:B------:R2:W-:Y:S01]  /*02a0*/  STS [R11], RZ ;  /* 0x000000ff0b007388 */ /* 0x0005e20000000800 */
[----:B0-----:R-:W-:Y:S02]  /*02b0*/  IMAD.U32 R4, RZ, RZ, UR6 ;  /* 0x00000006ff047e24 */ /* 0x001fe4000f8e00ff */
[----:B-1----:R-:W-:-:S03]  /*02c0*/  ISETP.GE.U32.AND P2, PT, R10, UR4, PT ;  /* 0x000000040a007c0c */ /* 0x002fc6000bf46070 */
[----:B------:R-:W-:-:S13]  /*02d0*/  ISETP.GE.U32.AND P3, PT, R4, 0x10, PT ;  /* 0x000000100400780c */ /* 0x000fda0003f66070 */
[----:B--2---:R-:W-:Y:S05]  /*02e0*/  @!P3 BRA `(.L_x_82) ;  /* 0x00000000005cb947 */ /* 0x004fea0003800000 */
[----:B------:R-:W-:-:S07]  /*02f0*/  MOV R11, RZ ;  /* 0x000000ff000b7202 */ /* 0x000fce0000000f00 */
.L_x_83:
[----:B0-----:R-:W-:Y:S01]  /*0300*/  IMAD R13, R12, R4, R11 ;  /* 0x000000040c0d7224 */ /* 0x001fe200078e020b */
[----:B------:R-:W-:-:S03]  /*0310*/  IADD3 R11, PT, PT, R11, 0x10, RZ ;  /* 0x000000100b0b7810 */ /* 0x000fc60007ffe0ff */
[----:B------:R-:W-:Y:S01]  /*0320*/  IMAD R13, R13, 0x4, R6 ;  /* 0x000000040d0d7824 */ /* 0x000fe200078e0206 */
[----:B------:R-:W-:-:S04]  /*0330*/  ISETP.NE.AND P3, PT, R11, R8, PT ;  /* 0x000000080b00720c */ /* 0x000fc80003f65270 */
[----:B------:R0:W-:Y:S04]  /*0340*/  STS [R13], RZ ;  /* 0x000000ff0d007388 */ /* 0x0001e80000000800 */
[----:B------:R0:W-:Y:S04]  /*0350*/  STS [R13+0x4], RZ ;  /* 0x000004ff0d007388 */ /* 0x0001e80000000800 */
        /* <DEDUP_REMOVED lines=13> */
[----:B------:R0:W-:Y:S01]  /*0430*/  STS [R13+0x3c], RZ ;  /* 0x00003cff0d007388 */ /* 0x0001e20000000800 */
[----:B------:R-:W-:Y:S05]  /*0440*/  @P3 BRA `(.L_x_83) ;  /* 0xfffffffc00ac3947 */ /* 0x000fea000383ffff */
[----:B0-----:R-:W-:-:S07]  /*0450*/  MOV R13, R8 ;  /* 0x00000008000d7202 */ /* 0x001fce0000000f00 */
.L_x_82:
[----:B------:R-:W-:-:S13]  /*0460*/  ISETP.NE.AND P3, PT, R14, RZ, PT ;  /* 0x000000ff0e00720c */ /* 0x000fda0003f65270 */
[----:B------:R-:W-:Y:S05]  /*0470*/  @!P3 BRA `(.L_x_84) ;  /* 0x000000000080b947 */ /* 0x000fea0003800000 */
[----:B------:R-:W-:Y:S01]  /*0480*/  ISETP.NE.AND P3, PT, R15, RZ, PT ;  /* 0x000000ff0f00720c */ /* 0x000fe20003f65270 */
[----:B------:R-:W-:-:S12]  /*0490*/  @!P0 BRA `(.L_x_85) ;  /* 0x00000000002c8947 */ /* 0x000fd80003800000 */
[----:B------:R-:W-:Y:S01]  /*04a0*/  IMAD R11, R12, R4, R13 ;  /* 0x000000040c0b7224 */ /* 0x000fe200078e020d */
[----:B------:R-:W-:-:S03]  /*04b0*/  IADD3 R13, PT, PT, R13, 0x8, RZ ;  /* 0x000000080d0d7810 */ /* 0x000fc60007ffe0ff */
[----:B------:R-:W-:-:S05]  /*04c0*/  IMAD R11, R11, 0x4, R6 ;  /* 0x000000040b0b7824 */ /* 0x000fca00078e0206 */
[----:B------:R0:W-:Y:S04]  /*04d0*/  STS [R11], RZ ;  /* 0x000000ff0b007388 */ /* 0x0001e80000000800 */
[----:B------:R0:W-:Y:S04]  /*04e0*/  STS [R11+0x4], RZ ;  /* 0x000004ff0b007388 */ /* 0x0001e80000000800 */
[----:B------:R0:W-:Y:S04]  /*04f0*/  STS [R11+0x8], RZ ;  /* 0x000008ff0b007388 */ /* 0x0001e80000000800 */
[----:B------:R0:W-:Y:S04]  /*0500*/  STS [R11+0xc], RZ ;  /* 0x00000cff0b007388 */ /* 0x0001e80000000800 */
[----:B------:R0:W-:Y:S04]  /*0510*/  STS [R11+0x10], RZ ;  /* 0x000010ff0b007388 */ /* 0x0001e80000000800 */
[----:B------:R0:W-:Y:S04]  /*0520*/  STS [R11+0x14], RZ ;  /* 0x000014ff0b007388 */ /* 0x0001e80000000800 */
[----:B------:R0:W-:Y:S04]  /*0530*/  STS [R11+0x18], RZ ;  /* 0x000018ff0b007388 */ /* 0x0001e80000000800 */
[----:B------:R0:W-:Y:S02]  /*0540*/  STS [R11+0x1c], RZ ;  /* 0x00001cff0b007388 */ /* 0x0001e40000000800 */
.L_x_85:
[----:B------:R-:W-:Y:S05]  /*0550*/  @!P3 BRA `(.L_x_84) ;  /* 0x000000000048b947 */ /* 0x000fea0003800000 */
[----:B------:R-:W-:Y:S01]  /*0560*/  ISETP.NE.AND P3, PT, R9, RZ, PT ;  /* 0x000000ff0900720c */ /* 0x000fe20003f65270 */
[----:B------:R-:W-:-:S12]  /*0570*/  @!P1 BRA `(.L_x_86) ;  /* 0x00000000001c9947 */ /* 0x000fd80003800000 */
[----:B0-----:R-:W-:Y:S02]  /*0580*/  IMAD R11, R12, R4, R13 ;  /* 0x000000040c0b7224 */ /* 0x001fe400078e020d */
[----:B------:R-:W-:-:S03]  /*0590*/  VIADD R13, R13, 0x4 ;  /* 0x000000040d0d7836 */ /* 0x000fc60000000000 */
[----:B------:R-:W-:-:S05]  /*05a0*/  LEA R11, R11, R6, 0x2 ;  /* 0x000000060b0b7211 */ /* 0x000fca00078e10ff */
[----:B------:R1:W-:Y:S04]  /*05b0*/  STS [R11], RZ ;  /* 0x000000ff0b007388 */ /* 0x0003e80000000800 */
[----:B------:R1:W-:Y:S04]  /*05c0*/  STS [R11+0x4], RZ ;  /* 0x000004ff0b007388 */ /* 0x0003e80000000800 */
[----:B------:R1:W-:Y:S04]  /*05d0*/  STS [R11+0x8], RZ ;  /* 0x000008ff0b007388 */ /* 0x0003e80000000800 */
[----:B------:R1:W-:Y:S02]  /*05e0*/  STS [R11+0xc], RZ ;  /* 0x00000cff0b007388 */ /* 0x0003e40000000800 */
.L_x_86:
[----:B------:R-:W-:Y:S05]  /*05f0*/  @!P3 BRA `(.L_x_84) ;  /* 0x000000000020b947 */ /* 0x000fea0003800000 */
[----:B01----:R-:W-:Y:S01]  /*0600*/  IMAD R11, R12, R4, R13 ;  /* 0x000000040c0b7224 */ /* 0x003fe200078e020d */
[----:B------:R-:W-:-:S04]  /*0610*/  ISETP.NE.AND P3, PT, R9, 0x1, PT ;  /* 0x000000010900780c */ /* 0x000fc80003f65270 */
[----:B------:R-:W-:-:S05]  /*0620*/  LEA R11, R11, R6, 0x2 ;  /* 0x000000060b0b7211 */ /* 0x000fca00078e10ff */
[----:B------:R2:W-:Y:S04]  /*0630*/  STS [R11], RZ ;  /* 0x000000ff0b007388 */ /* 0x0005e80000000800 */
[----:B------:R-:W-:Y:S05]  /*0640*/  @!P3 BRA `(.L_x_84) ;  /* 0x00000000000cb947 */ /* 0x000fea0003800000 */
[----:B------:R-:W-:Y:S01]  /*0650*/  ISETP.NE.AND P3, PT, R9, 0x2, PT ;  /* 0x000000020900780c */ /* 0x000fe20003f65270 */
[----:B------:R3:W-:-:S12]  /*0660*/  STS [R11+0x4], RZ ;  /* 0x000004ff0b007388 */ /* 0x0007d80000000800 */
[----:B------:R3:W-:Y:S02]  /*0670*/  @P3 STS [R11+0x8], RZ ;  /* 0x000008ff0b003388 */ /* 0x0007e40000000800 */
.L_x_84:
[----:B------:R-:W-:Y:S05]  /*0680*/  @!P2 BRA `(.L_x_87) ;  /* 0xfffffff800eca947 */ /* 0x000fea000383ffff */
.L_x_78:
[----:B------:R-:W-:Y:S05]  /*0690*/  BSYNC.RECONVERGENT B0 ;  /* 0x0000000000007941 */ /* 0x000fea0003800200 */
.L_x_77:
[----:B------:R-:W4:Y:S01]  /*06a0*/  LDCU UR4, c[0x0][0x3a0] ;  /* 0x00007400ff0477ac */ /* 0x000f220008000800 */
[----:B------:R-:W-:Y:S01]  /*06b0*/  BSSY.RECONVERGENT B0, `(.L_x_88) ;  /* 0x0000150000007945 */ /* 0x000fe20003800200 */
[----:B------:R-:W0:Y:S01]  /*06c0*/  LDCU.64 UR6, c[0x0][0x358] ;  /* 0x00006b00ff0677ac */ /* 0x000e220008000a00 */
[----:B------:R-:W-:Y:S01]  /*06d0*/  BAR.SYNC.DEFER_BLOCKING 0x0 ;  /* 0x0000000000007b1d */ /* 0x000fe20000010000 */
[----:B----4-:R-:W-:-:S13]  /*06e0*/  ISETP.GE.U32.AND P0, PT, R7, UR4, PT ;  /* 0x0000000407007c0c */ /* 0x010fda000bf06070 */
[----:B0-----:R-:W-:Y:S05]  /*06f0*/  @P0 BRA `(.L_x_89) ;  /* 0x00000014002c0947 */ /* 0x001fea0003800000 */
[----:B------:R-:W0:Y:S02]  /*0700*/  LDC.64 R8, c[0x0][0x388] ;  /* 0x0000e200ff087b82 */ /* 0x000e240000000a00 */
[----:B0-----:R-:W-:-:S06]  /*0710*/  IMAD.WIDE.U32 R8, R7, 0x4, R8 ;  /* 0x0000000407087825 */ /* 0x001fcc00078e0008 */
[----:B------:R-:W4:Y:S01]  /*0720*/  LDG.E R9, desc[UR6][R8.64] ;  /* 0x0000000608097981 */ /* 0x000f22000c1e1900 */
[----:B------:R-:W-:Y:S02]  /*0730*/  ISETP.NE.AND P0, PT, R4, RZ, PT ;  /* 0x000000ff0400720c */ /* 0x000fe40003f05270 */
[----:B----4-:R-:W-:-:S05]  /*0740*/  LEA R2, R9, R2, 0x2 ;  /* 0x0000000209027211 */ /* 0x010fca00078e10ff */
[----:B------:R0:W-:Y:S06]  /*0750*/  ATOMS.POPC.INC.32 RZ, [R2+URZ] ;  /* 0x0000000002ff7f8c */ /* 0x0001ec000d8000ff */
[----:B------:R-:W-:Y:S05]  /*0760*/  @!P0 BRA `(.L_x_89) ;  /* 0x0000001400108947 */ /* 0x000fea0003800000 */
[----:B------:R-:W-:Y:S01]  /*0770*/  ISETP.GE.U32.AND P0, PT, R4, 0x10, PT ;  /* 0x000000100400780c */ /* 0x000fe20003f06070 */
[----:B------:R-:W-:Y:S01]  /*0780*/  BSSY.RECONVERGENT B2, `(.L_x_90) ;  /* 0x00000a2000027945 */ /* 0x000fe20003800200 */
[----:B0-----:R-:W-:-:S11]  /*0790*/  IMAD.MOV.U32 R2, RZ, RZ, RZ ;  /* 0x000000ffff027224 */ /* 0x001fd600078e00ff */
[----:B------:R-:W-:Y:S05]  /*07a0*/  @!P0 BRA `(.L_x_91) ;  /* 0x00000008007c8947 */ /* 0x000fea0003800000 */
[----:B-123--:R-:W0:Y:S01]  /*07b0*/  S2R R11, SR_CgaCtaId ;  /* 0x00000000000b7919 */ /* 0x00ee220000008800 */
[----:B------:R-:W-:Y:S01]  /*07c0*/  MOV R6, 0x400 ;  /* 0x0000040000067802 */ /* 0x000fe20000000f00 */
[----:B------:R-:W-:Y:S01]  /*07d0*/  HFMA2 R13, -RZ, RZ, 0, 0 ;  /* 0x00000000ff0d7431 */ /* 0x000fe200000001ff */
[----:B------:R-:W-:Y:S01]  /*07e0*/  BSSY.RECONVERGENT B1, `(.L_x_91) ;  /* 0x000009b000017945 */ /* 0x000fe20003800200 */
[----:B------:R-:W-:Y:S02]  /*07f0*/  LOP3.LUT R2, R4, 0xfffffff0, RZ, 0xc0, !PT ;  /* 0xfffffff004027812 */ /* 0x000fe400078ec0ff */
[----:B0-----:R-:W-:-:S07]  /*0800*/  LEA R6, R11, R6, 0x18 ;  /* 0x000000060b067211 */ /* 0x001fce00078ec0ff */
.L_x_124:
[----:B------:R-:W0:Y:S01]  /*0810*/  LDCU UR4, c[0x0][0x3a4] ;  /* 0x00007480ff0477ac */ /* 0x000e220008000800 */
[----:B------:R-:W1:Y:S01]  /*0820*/  LDC.64 R10, c[0x0][0x380] ;  /* 0x0000e000ff0a7b82 */ /* 0x000e620000000a00 */
[----:B0-----:R-:W-:-:S05]  /*0830*/  MOV R4, UR4 ;  /* 0x0000000400047c02 */ /* 0x001fca0008000f00 */
[----:B------:R-:W-:-:S04]  /*0840*/  IMAD R15, R7, R4, R13 ;  /* 0x00000004070f7224 */ /* 0x000fc800078e020d */
[----:B-1----:R-:W-:-:S05]  /*0850*/  IMAD.WIDE.U32 R16, R15, 0x4, R10 ;  /* 0x000000040f107825 */ /* 0x002fca00078e000a */
[----:B------:R0:W5:Y:S01]  /*0860*/  LDG.E R21, desc[UR6][R16.64] ;  /* 0x0000000610157981 */ /* 0x000162000c1e1900 */
[----:B------:R-:W-:Y:S01]  /*0870*/  IMAD R19, R9, R4, R13 ;  /* 0x0000000409137224 */ /* 0x000fe200078e020d */
[----:B------:R-:W-:Y:S04]  /*0880*/  BSSY.RECONVERGENT B3, `(.L_x_92) ;  /* 0x0000006000037945 */ /* 0x000fe80003800200 */
[----:B------:R-:W-:-:S07]  /*0890*/  LEA R8, R19, R6, 0x2 ;  /* 0x0000000613087211 */ /* 0x000fce00078e10ff */
.L_x_93:
[----:B0-----:R-:W0:Y:S02]  /*08a0*/  LDS R16, [R8] ;  /* 0x0000000008107984 */ /* 0x001e240000000800 */
[----:B0----5:R-:W-:-:S05]  /*08b0*/  FADD R17, R21, R16 ;  /* 0x0000001015117221 */ /* 0x021fca0000000000 */
[----:B------:R-:W0:Y:S02]  /*08c0*/  ATOMS.CAST.SPIN P0, [R8], R16, R17 ;  /* 0x000000100800758d */ /* 0x000e240001800011 */
[----:B0-----:R-:W-:Y:S05]  /*08d0*/  @!P0 BRA `(.L_x_93) ;  /* 0xfffffffc00f08947 */ /* 0x001fea000383ffff */
[----:B------:R-:W-:Y:S05]  /*08e0*/  BSYNC.RECONVERGENT B3 ;  /* 0x0000000000037941 */ /* 0x000fea0003800200 */
.L_x_92:
[----:B------:R-:W-:-:S04]  /*08f0*/  VIADD R17, R15, 0x1 ;  /* 0x000000010f117836 */ /* 0x000fc80000000000 */
[----:B------:R-:W-:-:S05]  /*0900*/  IMAD.WIDE.U32 R16, R17, 0x4, R10 ;  /* 0x0000000411107825 */ /* 0x000fca00078e000a */
[----:B------:R0:W5:Y:S01]  /*0910*/  LDG.E R19, desc[UR6][R16.64] ;  /* 0x0000000610137981 */ /* 0x000162000c1e1900 */
[----:B------:R-:W-:Y:S01]  /*0920*/  BSSY.RECONVERGENT B3, `(.L_x_94) ;  /* 0x0000005000037945 */ /* 0x000fe20003800200 */
.L_x_95:
[----:B0-----:R-:W0:Y:S02]  /*0930*/  LDS R16, [R8+0x4] ;  /* 0x0000040008107984 */ /* 0x001e240000000800 */
[----:B0----5:R-:W-:-:S05]  /*0940*/  FADD R17, R19, R16 ;  /* 0x0000001013117221 */ /* 0x021fca0000000000 */
[----:B------:R-:W0:Y:S02]  /*0950*/  ATOMS.CAST.SPIN P0, [R8+0x4], R16, R17 ;  /* 0x000004100800758d */ /* 0x000e240001800011 */
[----:B0-----:R-:W-:Y:S05]  /*0960*/  @!P0 BRA `(.L_x_95) ;  /* 0xfffffffc00f08947 */ /* 0x001fea000383ffff */
[----:B------:R-:W-:Y:S05]  /*0970*/  BSYNC.RECONVERGENT B3 ;  /* 0x0000000000037941 */ /* 0x000fea0003800200 */
.L_x_94:
[----:B------:R-:W-:-:S05]  /*0980*/  IADD3 R17, PT, PT, R15, 0x2, RZ ;  /* 0x000000020f117810 */ /* 0x000fca0007ffe0ff */
[----:B------:R-:W-:-:S05]  /*0990*/  IMAD.WIDE.U32 R16, R17, 0x4, R10 ;  /* 0x0000000411107825 */ /* 0x000fca00078e000a */
[----:B------:R0:W5:Y:S01]  /*09a0*/  LDG.E R19, desc[UR6][R16.64] ;  /* 0x0000000610137981 */ /* 0x000162000c1e1900 */
[----:B------:R-:W-:Y:S01]  /*09b0*/  BSSY.RECONVERGENT B3, `(.L_x_96) ;  /* 0x0000005000037945 */ /* 0x000fe20003800200 */
.L_x_97:
[----:B0-----:R-:W0:Y:S02]  /*09c0*/  LDS R16, [R8+0x8] ;  /* 0x0000080008107984 */ /* 0x001e240000000800 */
[----:B0----5:R-:W-:-:S05]  /*09d0*/  FADD R17, R19, R16 ;  /* 0x0000001013117221 */ /* 0x021fca0000000000 */
[----:B------:R-:W0:Y:S02]  /*09e0*/  ATOMS.CAST.SPIN P0, [R8+0x8], R16, R17 ;  /* 0x000008100800758d */ /* 0x000e240001800011 */
[----:B0-----:R-:W-:Y:S05]  /*09f0*/  @!P0 BRA `(.L_x_97) ;  /* 0xfffffffc00f08947 */ /* 0x001fea000383ffff */
[----:B------:R-:W-:Y:S05]  /*0a00*/  BSYNC.RECONVERGENT B3 ;  /* 0x0000000000037941 */ /* 0x000fea0003800200 */
.L_x_96:
[----:B------:R-:W-:-:S05]  /*0a10*/  IADD3 R17, PT, PT, R15, 0x3, RZ ;  /* 0x000000030f117810 */ /* 0x000fca0007ffe0ff */
[----:B------:R-:W-:-:S05]  /*0a20*/  IMAD.WIDE.U32 R16, R17, 0x4, R10 ;  /* 0x0000000411107825 */ /* 0x000fca00078e000a */
[----:B------:R0:W5:Y:S01]  /*0a30*/  LDG.E R19, desc[UR6][R16.64] ;  /* 0x0000000610137981 */ /* 0x000162000c1e1900 */
[----:B------:R-:W-:Y:S01]  /*0a40*/  BSSY.RECONVERGENT B3, `(.L_x_98) ;  /* 0x0000005000037945 */ /* 0x000fe20003800200 */
.L_x_99:
[----:B0-----:R-:W0:Y:S02]  /*0a50*/  LDS R16, [R8+0xc] ;  /* 0x00000c0008107984 */ /* 0x001e240000000800 */
[----:B0----5:R-:W-:-:S05]  /*0a60*/  FADD R17, R19, R16 ;  /* 0x0000001013117221 */ /* 0x021fca0000000000 */
[----:B------:R-:W0:Y:S02]  /*0a70*/  ATOMS.CAST.SPIN P0, [R8+0xc], R16, R17 ;  /* 0x00000c100800758d */ /* 0x000e240001800011 */
[----:B0-----:R-:W-:Y:S05]  /*0a80*/  @!P0 BRA `(.L_x_99) ;  /* 0xfffffffc00f08947 */ /* 0x001fea000383ffff */
[----:B------:R-:W-:Y:S05]  /*0a90*/  BSYNC.RECONVERGENT B3 ;  /* 0x0000000000037941 */ /* 0x000fea0003800200 */
.L_x_98:
[----:B------:R-:W-:-:S05]  /*0aa0*/  IADD3 R17, PT, PT, R15, 0x4, RZ ;  /* 0x000000040f117810 */ /* 0x000fca0007ffe0ff */
[----:B------:R-:W-:-:S05]  /*0ab0*/  IMAD.WIDE.U32 R16, R17, 0x4, R10 ;  /* 0x0000000411107825 */ /* 0x000fca00078e000a */
[----:B------:R0:W5:Y:S01]  /*0ac0*/  LDG.E R19, desc[UR6][R16.64] ;  /* 0x0000000610137981 */ /* 0x000162000c1e1900 */
[----:B------:R-:W-:Y:S01]  /*0ad0*/  BSSY.RECONVERGENT B3, `(.L_x_100) ;  /* 0x0000005000037945 */ /* 0x000fe20003800200 */
.L_x_101:
[----:B0-----:R-:W0:Y:S02]  /*0ae0*/  LDS R16, [R8+0x10] ;  /* 0x0000100008107984 */ /* 0x001e240000000800 */
[----:B0----5:R-:W-:-:S05]  /*0af0*/  FADD R17, R19, R16 ;  /* 0x0000001013117221 */ /* 0x021fca0000000000 */
[----:B------:R-:W0:Y:S02]  /*0b00*/  ATOMS.CAST.SPIN P0, [R8+0x10], R16, R17 ;  /* 0x000010100800758d */ /* 0x000e240001800011 */
[----:B0-----:R-:W-:Y:S05]  /*0b10*/  @!P0 BRA `(.L_x_101) ;  /* 0xfffffffc00f08947 */ /* 0x001fea000383ffff */
[----:B------:R-:W-:Y:S05]  /*0b20*/  BSYNC.RECONVERGENT B3 ;  /* 0x0000000000037941 */ /* 0x000fea0003800200 */
.L_x_100:
[----:B------:R-:W-:-:S04]  /*0b30*/  VIADD R17, R15, 0x5 ;  /* 0x000000050f117836 */ /* 0x000fc80000000000 */
[----:B------:R-:W-:-:S05]  /*0b40*/  IMAD.WIDE.U32 R16, R17, 0x4, R10 ;  /* 0x0000000411107825 */ /* 0x000fca00078e000a */
[----:B------:R0:W5:Y:S01]  /*0b50*/  LDG.E R19, desc[UR6][R16.64] ;  /* 0x0000000610137981 */ /* 0x000162000c1e1900 */
[----:B------:R-:W-:Y:S01]  /*0b60*/  BSSY.RECONVERGENT B3, `(.L_x_102) ;  /* 0x0000005000037945 */ /* 0x000fe20003800200 */
.L_x_103:
[----:B0-----:R-:W0:Y:S02]  /*0b70*/  LDS R16, [R8+0x14] ;  /* 0x0000140008107984 */ /* 0x001e240000000800 */
[----:B0----5:R-:W-:-:S05]  /*0b80*/  FADD R17, R19, R16 ;  /* 0x0000001013117221 */ /* 0x021fca0000000000 */
[----:B------:R-:W0:Y:S02]  /*0b90*/  ATOMS.CAST.SPIN P0, [R8+0x14], R16, R17 ;  /* 0x000014100800758d */ /* 0x000e240001800011 */
[----:B0-----:R-:W-:Y:S05]  /*0ba0*/  @!P0 BRA `(.L_x_103) ;  /* 0xfffffffc00f08947 */ /* 0x001fea000383ffff */
[----:B------:R-:W-:Y:S05]  /*0bb0*/  BSYNC.RECONVERGENT B3 ;  /* 0x0000000000037941 */ /* 0x000fea0003800200 */
.L_x_102:
[----:B------:R-:W-:-:S05]  /*0bc0*/  IADD3 R17, PT, PT, R15, 0x6, RZ ;  /* 0x000000060f117810 */ /* 0x000fca0007ffe0ff */
[----:B------:R-:W-:-:S05]  /*0bd0*/  IMAD.WIDE.U32 R16, R17, 0x4, R10 ;  /* 0x0000000411107825 */ /* 0x000fca00078e000a */
[----:B------:R0:W5:Y:S01]  /*0be0*/  LDG.E R19, desc[UR6][R16.64] ;  /* 0x0000000610137981 */ /* 0x000162000c1e1900 */
[----:B------:R-:W-:Y:S01]  /*0bf0*/  BSSY.RECONVERGENT B3, `(.L_x_104) ;  /* 0x0000005000037945 */ /* 0x000fe20003800200 */
.L_x_105:
[----:B0-----:R-:W0:Y:S02]  /*0c00*/  LDS R16, [R8+0x18] ;  /* 0x0000180008107984 */ /* 0x001e240000000800 */
[----:B0----5:R-:W-:-:S05]  /*0c10*/  FADD R17, R19, R16 ;  /* 0x0000001013117221 */ /* 0x021fca0000000000 */
[----:B------:R-:W0:Y:S02]  /*0c20*/  ATOMS.CAST.SPIN P0, [R8+0x18], R16, R17 ;  /* 0x000018100800758d */ /* 0x000e240001800011 */
[----:B0-----:R-:W-:Y:S05]  /*0c30*/  @!P0 BRA `(.L_x_105) ;  /* 0xfffffffc00f08947 */ /* 0x001fea000383ffff */
[----:B------:R-:W-:Y:S05]  /*0c40*/  BSYNC.RECONVERGENT B3 ;  /* 0x0000000000037941 */ /* 0x000fea0003800200 */
.L_x_104:
[----:B------:R-:W-:-:S05]  /*0c50*/  IADD3 R17, PT, PT, R15, 0x7, RZ ;  /* 0x000000070f117810 */ /* 0x000fca0007ffe0ff */
[----:B------:R-:W-:-:S05]  /*0c60*/  IMAD.WIDE.U32 R16, R17, 0x4, R10 ;  /* 0x0000000411107825 */ /* 0x000fca00078e000a */
[----:B------:R0:W5:Y:S01]  /*0c70*/  LDG.E R19, desc[UR6][R16.64] ;  /* 0x0000000610137981 */ /* 0x000162000c1e1900 */
[----:B------:R-:W-:Y:S01]  /*0c80*/  BSSY.RECONVERGENT B3, `(.L_x_106) ;  /* 0x0000005000037945 */ /* 0x000fe20003800200 */
.L_x_107:
[----:B0-----:R-:W0:Y:S02]  /*0c90*/  LDS R16, [R8+0x1c] ;  /* 0x00001c0008107984 */ /* 0x001e240000000800 */
[----:B0----5:R-:W-:-:S05]  /*0ca0*/  FADD R17, R19, R16 ;  /* 0x0000001013117221 */ /* 0x021fca0000000000 */
[----:B------:R-:W0:Y:S02]  /*0cb0*/  ATOMS.CAST.SPIN P0, [R8+0x1c], R16, R17 ;  /* 0x00001c100800758d */ /* 0x000e240001800011 */
[----:B0-----:R-:W-:Y:S05]  /*0cc0*/  @!P0 BRA `(.L_x_107) ;  /* 0xfffffffc00f08947 */ /* 0x001fea000383ffff */
[----:B------:R-:W-:Y:S05]  /*0cd0*/  BSYNC.RECONVERGENT B3 ;  /* 0x0000000000037941 */ /* 0x000fea0003800200 */
.L_x_106:
[----:B------:R-:W-:-:S05]  /*0ce0*/  IADD3 R17, PT, PT, R15, 0x8, RZ ;  /* 0x000000080f117810 */ /* 0x000fca0007ffe0ff */
[----:B------:R-:W-:-:S05]  /*0cf0*/  IMAD.WIDE.U32 R16, R17, 0x4, R10 ;  /* 0x0000000411107825 */ /* 0x000fca00078e000a */
[----:B------:R0:W5:Y:S01]  /*0d00*/  LDG.E R19, desc[UR6][R16.64] ;  /* 0x0000000610137981 */ /* 0x000162000c1e1900 */
[----:B------:R-:W-:Y:S01]  /*0d10*/  BSSY.RECONVERGENT B3, `(.L_x_108) ;  /* 0x0000005000037945 */ /* 0x000fe20003800200 */
.L_x_109:
[----:B0-----:R-:W0:Y:S02]  /*0d20*/  LDS R16, [R8+0x20] ;  /* 0x0000200008107984 */ /* 0x001e240000000800 */
[----:B0----5:R-:W-:-:S05]  /*0d30*/  FADD R17, R19, R16 ;  /* 0x0000001013117221 */ /* 0x021fca0000000000 */
[----:B------:R-:W0:Y:S02]  /*0d40*/  ATOMS.CAST.SPIN P0, [R8+0x20], R16, R17 ;  /* 0x000020100800758d */ /* 0x000e240001800011 */
[----:B0-----:R-:W-:Y:S05]  /*0d50*/  @!P0 BRA `(.L_x_109) ;  /* 0xfffffffc00f08947 */ /* 0x001fea000383ffff */
[----:B------:R-:W-:Y:S05]  /*0d60*/  BSYNC.RECONVERGENT B3 ;  /* 0x0000000000037941 */ /* 0x000fea0003800200 */
.L_x_108:
[----:B------:R-:W-:-:S04]  /*0d70*/  VIADD R17, R15, 0x9 ;  /* 0x000000090f117836 */ /* 0x000fc80000000000 */
[----:B------:R-:W-:-:S05]  /*0d80*/  IMAD.WIDE.U32 R16, R17, 0x4, R10 ;  /* 0x0000000411107825 */ /* 0x000fca00078e000a */
[----:B------:R0:W5:Y:S01]  /*0d90*/  LDG.E R19, desc[UR6][R16.64] ;  /* 0x0000000610137981 */ /* 0x000162000c1e1900 */
[----:B------:R-:W-:Y:S01]  /*0da0*/  BSSY.RECONVERGENT B3, `(.L_x_110) ;  /* 0x0000005000037945 */ /* 0x000fe20003800200 */
.L_x_111:
[----:B0-----:R-:W0:Y:S02]  /*0db0*/  LDS R16, [R8+0x24] ;  /* 0x0000240008107984 */ /* 0x001e240000000800 */
[----:B0----5:R-:W-:-:S05]  /*0dc0*/  FADD R17, R19, R16 ;  /* 0x0000001013117221 */ /* 0x021fca0000000000 */
[----:B------:R-:W0:Y:S02]  /*0dd0*/  ATOMS.CAST.SPIN P0, [R8+0x24], R16, R17 ;  /* 0x000024100800758d */ /* 0x000e240001800011 */
[----:B0-----:R-:W-:Y:S05]  /*0de0*/  @!P0 BRA `(.L_x_111) ;  /* 0xfffffffc00f08947 */ /* 0x001fea000383ffff */
[----:B------:R-:W-:Y:S05]  /*0df0*/  BSYNC.RECONVERGENT B3 ;  /* 0x0000000000037941 */ /* 0x000fea0003800200 */
.L_x_110:
[----:B------:R-:W-:-:S05]  /*0e00*/  IADD3 R17, PT, PT, R15, 0xa, RZ ;  /* 0x0000000a0f117810 */ /* 0x000fca0007ffe0ff */
[----:B------:R-:W-:-:S05]  /*0e10*/  IMAD.WIDE.U32 R16, R17, 0x4, R10 ;  /* 0x0000000411107825 */ /* 0x000fca00078e000a */
[----:B------:R0:W5:Y:S01]  /*0e20*/  LDG.E R19, desc[UR6][R16.64] ;  /* 0x0000000610137981 */ /* 0x000162000c1e1900 */
[----:B------:R-:W-:Y:S01]  /*0e30*/  BSSY.RECONVERGENT B3, `(.L_x_112) ;  /* 0x0000005000037945 */ /* 0x000fe20003800200 */
.L_x_113:
[----:B0-----:R-:W0:Y:S02]  /*0e40*/  LDS R16, [R8+0x28] ;  /* 0x0000280008107984 */ /* 0x001e240000000800 */
[----:B0----5:R-:W-:-:S05]  /*0e50*/  FADD R17, R19, R16 ;  /* 0x0000001013117221 */ /* 0x021fca0000000000 */
[----:B------:R-:W0:Y:S02]  /*0e60*/  ATOMS.CAST.SPIN P0, [R8+0x28], R16, R17 ;  /* 0x000028100800758d */ /* 0x000e240001800011 */
[----:B0-----:R-:W-:Y:S05]  /*0e70*/  @!P0 BRA `(.L_x_113) ;  /* 0xfffffffc00f08947 */ /* 0x001fea000383ffff */
[----:B------:R-:W-:Y:S05]  /*0e80*/  BSYNC.RECONVERGENT B3 ;  /* 0x0000000000037941 */ /* 0x000fea0003800200 */
.L_x_112:
[----:B------:R-:W-:-:S05]  /*0e90*/  IADD3 R17, PT, PT, R15, 0xb, RZ ;  /* 0x0000000b0f117810 */ /* 0x000fca0007ffe0ff */
[----:B------:R-:W-:-:S05]  /*0ea0*/  IMAD.WIDE.U32 R16, R17, 0x4, R10 ;  /* 0x0000000411107825 */ /* 0x000fca00078e000a */
[----:B------:R0:W5:Y:S01]  /*0eb0*/  LDG.E R19, desc[UR6][R16.64] ;  /* 0x0000000610137981 */ /* 0x000162000c1e1900 */
[----:B------:R-:W-:Y:S01]  /*0ec0*/  BSSY.RECONVERGENT B3, `(.L_x_114) ;  /* 0x0000005000037945 */ /* 0x000fe20003800200 */
.L_x_115:
[----:B0-----:R-:W0:Y:S02]  /*0ed0*/  LDS R16, [R8+0x2c] ;  /* 0x00002c0008107984 */ /* 0x001e240000000800 */
[----:B0----5:R-:W-:-:S05]  /*0ee0*/  FADD R17, R19, R16 ;  /* 0x0000001013117221 */ /* 0x021fca0000000000 */
[----:B------:R-:W0:Y:S02]  /*0ef0*/  ATOMS.CAST.SPIN P0, [R8+0x2c], R16, R17 ;  /* 0x00002c100800758d */ /* 0x000e240001800011 */
[----:B0-----:R-:W-:Y:S05]  /*0f00*/  @!P0 BRA `(.L_x_115) ;  /* 0xfffffffc00f08947 */ /* 0x001fea000383ffff */
[----:B------:R-:W-:Y:S05]  /*0f10*/  BSYNC.RECONVERGENT B3 ;  /* 0x0000000000037941 */ /* 0x000fea0003800200 */
.L_x_114:
[----:B------:R-:W-:-:S05]  /*0f20*/  IADD3 R17, PT, PT, R15, 0xc, RZ ;  /* 0x0000000c0f117810 */ /* 0x000fca0007ffe0ff */
[----:B------:R-:W-:-:S05]  /*0f30*/  IMAD.WIDE.U32 R16, R17, 0x4, R10 ;  /* 0x0000000411107825 */ /* 0x000fca00078e000a */
[----:B------:R0:W5:Y:S01]  /*0f40*/  LDG.E R19, desc[UR6][R16.64] ;  /* 0x0000000610137981 */ /* 0x000162000c1e1900 */
[----:B------:R-:W-:Y:S01]  /*0f50*/  BSSY.RECONVERGENT B3, `(.L_x_116) ;  /* 0x0000005000037945 */ /* 0x000fe20003800200 */
.L_x_117:
[----:B0-----:R-:W0:Y:S02]  /*0f60*/  LDS R16, [R8+0x30] ;  /* 0x0000300008107984 */ /* 0x001e240000000800 */
[----:B0----5:R-:W-:-:S05]  /*0f70*/  FADD R17, R19, R16 ;  /* 0x0000001013117221 */ /* 0x021fca0000000000 */
[----:B------:R-:W0:Y:S02]  /*0f80*/  ATOMS.CAST.SPIN P0, [R8+0x30], R16, R17 ;  /* 0x000030100800758d */ /* 0x000e240001800011 */
[----:B0-----:R-:W-:Y:S05]  /*0f90*/  @!P0 BRA `(.L_x_117) ;  /* 0xfffffffc00f08947 */ /* 0x001fea000383ffff */
[----:B------:R-:W-:Y:S05]  /*0fa0*/  BSYNC.RECONVERGENT B3 ;  /* 0x0000000000037941 */ /* 0x000fea0003800200 */
.L_x_116:
[----:B------:R-:W-:-:S04]  /*0fb0*/  VIADD R17, R15, 0xd ;  /* 0x0000000d0f117836 */ /* 0x000fc80000000000 */
[----:B------:R-:W-:-:S05]  /*0fc0*/  IMAD.WIDE.U32 R16, R17, 0x4, R10 ;  /* 0x0000000411107825 */ /* 0x000fca00078e000a */
[----:B------:R0:W5:Y:S01]  /*0fd0*/  LDG.E R19, desc[UR6][R16.64] ;  /* 0x0000000610137981 */ /* 0x000162000c1e1900 */
[----:B------:R-:W-:Y:S01]  /*0fe0*/  BSSY.RECONVERGENT B3, `(.L_x_118) ;  /* 0x0000005000037945 */ /* 0x000fe20003800200 */
.L_x_119:
[----:B0-----:R-:W0:Y:S02]  /*0ff0*/  LDS R16, [R8+0x34] ;  /* 0x0000340008107984 */ /* 0x001e240000000800 */
[----:B0----5:R-:W-:-:S05]  /*1000*/  FADD R17, R19, R16 ;  /* 0x0000001013117221 */ /* 0x021fca0000000000 */
[----:B------:R-:W0:Y:S02]  /*1010*/  ATOMS.CAST.SPIN P0, [R8+0x34], R16, R17 ;  /* 0x000034100800758d */ /* 0x000e240001800011 */
[----:B0-----:R-:W-:Y:S05]  /*1020*/  @!P0 BRA `(.L_x_119) ;  /* 0xfffffffc00f08947 */ /* 0x001fea000383ffff */
[----:B------:R-:W-:Y:S05]  /*1030*/  BSYNC.RECONVERGENT B3 ;  /* 0x0000000000037941 */ /* 0x000fea0003800200 */
.L_x_118:
[----:B------:R-:W-:-:S05]  /*1040*/  IADD3 R17, PT, PT, R15, 0xe, RZ ;  /* 0x0000000e0f117810 */ /* 0x000fca0007ffe0ff */
[----:B------:R-:W-:-:S05]  /*1050*/  IMAD.WIDE.U32 R16, R17, 0x4, R10 ;  /* 0x0000000411107825 */ /* 0x000fca00078e000a */
[----:B------:R0:W5:Y:S01]  /*1060*/  LDG.E R19, desc[UR6][R16.64] ;  /* 0x0000000610137981 */ /* 0x000162000c1e1900 */
[----:B------:R-:W-:Y:S01]  /*1070*/  BSSY.RECONVERGENT B3, `(.L_x_120) ;  /* 0x0000005000037945 */ /* 0x000fe20003800200 */
.L_x_121:
[----:B0-----:R-:W0:Y:S02]  /*1080*/  LDS R16, [R8+0x38] ;  /* 0x0000380008107984 */ /* 0x001e240000000800 */
[----:B0----5:R-:W-:-:S05]  /*1090*/  FADD R17, R19, R16 ;  /* 0x0000001013117221 */ /* 0x021fca0000000000 */
[----:B------:R-:W0:Y:S02]  /*10a0*/  ATOMS.CAST.SPIN P0, [R8+0x38], R16, R17 ;  /* 0x000038100800758d */ /* 0x000e240001800011 */
[----:B0-----:R-:W-:Y:S05]  /*10b0*/  @!P0 BRA `(.L_x_121) ;  /* 0xfffffffc00f08947 */ /* 0x001fea000383ffff */
[----:B------:R-:W-:Y:S05]  /*10c0*/  BSYNC.RECONVERGENT B3 ;  /* 0x0000000000037941 */ /* 0x000fea0003800200 */
.L_x_120:
[----:B------:R-:W-:-:S05]  /*10d0*/  IADD3 R15, PT, PT, R15, 0xf, RZ ;  /* 0x0000000f0f0f7810 */ /* 0x000fca0007ffe0ff */
[----:B------:R-:W-:-:S05]  /*10e0*/  IMAD.WIDE.U32 R10, R15, 0x4, R10 ;  /* 0x000000040f0a7825 */ /* 0x000fca00078e000a */
[----:B------:R0:W5:Y:S01]  /*10f0*/  LDG.E R15, desc[UR6][R10.64] ;  /* 0x000000060a0f7981 */ /* 0x000162000c1e1900 */
[----:B------:R-:W-:Y:S01]  /*1100*/  BSSY.RECONVERGENT B3, `(.L_x_122) ;  /* 0x0000005000037945 */ /* 0x000fe20003800200 */
.L_x_123:
[----:B0-----:R-:W0:Y:S02]  /*1110*/  LDS R10, [R8+0x3c] ;  /* 0x00003c00080a7984 */ /* 0x001e240000000800 */
[----:B0----5:R-:W-:-:S05]  /*1120*/  FADD R11, R15, R10 ;  /* 0x0000000a0f0b7221 */ /* 0x021fca0000000000 */
[----:B------:R-:W0:Y:S02]  /*1130*/  ATOMS.CAST.SPIN P0, [R8+0x3c], R10, R11 ;  /* 0x00003c0a0800758d */ /* 0x000e24000180000b */
[----:B0-----:R-:W-:Y:S05]  /*1140*/  @!P0 BRA `(.L_x_123) ;  /* 0xfffffffc00f08947 */ /* 0x001fea000383ffff */
[----:B------:R-:W-:Y:S05]  /*1150*/  BSYNC.RECONVERGENT B3 ;  /* 0x0000000000037941 */ /* 0x000fea0003800200 */
.L_x_122:
[----:B------:R-:W-:-:S04]  /*1160*/  IADD3 R13, PT, PT, R13, 0x10, RZ ;  /* 0x000000100d0d7810 */ /* 0x000fc80007ffe0ff */
[----:B------:R-:W-:-:S13]  /*1170*/  ISETP.NE.AND P0, PT, R13, R2, PT ;  /* 0x000000020d00720c */ /* 0x000fda0003f05270 */
[----:B------:R-:W-:Y:S05]  /*1180*/  @P0 BRA `(.L_x_124) ;  /* 0xfffffff400a00947 */ /* 0x000fea000383ffff */
[----:B------:R-:W-:Y:S05]  /*1190*/  BSYNC.RECONVERGENT B1 ;  /* 0x0000000000017941 */ /* 0x000fea0003800200 */
.L_x_91:
[----:B------:R-:W-:Y:S05]  /*11a0*/  BSYNC.RECONVERGENT B2 ;  /* 0x0000000000027941 */ /* 0x000fea0003800200 */
.L_x_90:
[----:B------:R-:W-:-:S13]  /*11b0*/  LOP3.LUT P0, R6, R4, 0xf, RZ, 0xc0, !PT ;  /* 0x0000000f04067812 */ /* 0x000fda000780c0ff */
[----:B------:R-:W-:Y:S05]  /*11c0*/  @!P0 BRA `(.L_x_89) ;  /* 0x0000000800788947 */ /* 0x000fea0003800000 */
[----:B------:R-:W-:Y:S01]  /*11d0*/  ISETP.GE.U32.AND P0, PT, R6, 0x8, PT ;  /* 0x000000080600780c */ /* 0x000fe20003f06070 */
[----:B------:R-:W-:Y:S01]  /*11e0*/  BSSY.RECONVERGENT B1, `(.L_x_125) ;  /* 0x0000052000017945 */ /* 0x000fe20003800200 */
[----:B------:R-:W-:-:S11]  /*11f0*/  LOP3.LUT R8, R4, 0x7, RZ, 0xc0, !PT ;  /* 0x0000000704087812 */ /* 0x000fd600078ec0ff */
[----:B------:R-:W-:Y:S05]  /*1200*/  @!P0 BRA `(.L_x_126) ;  /* 0x00000004003c8947 */ /* 0x000fea0003800000 */
[----:B-123--:R-:W0:Y:S01]  /*1210*/  LDC.64 R10, c[0x0][0x380] ;  /* 0x0000e000ff0a7b82 */ /* 0x00ee220000000a00 */
[----:B------:R-:W-:-:S04]  /*1220*/  IMAD R13, R7, R4, R2 ;  /* 0x00000004070d7224 */ /* 0x000fc800078e0202 */
[----:B0-----:R-:W-:-:S05]  /*1230*/  IMAD.WIDE.U32 R14, R13, 0x4, R10 ;  /* 0x000000040d0e7825 */ /* 0x001fca00078e000a */
[----:B------:R0:W5:Y:S01]  /*1240*/  LDG.E R17, desc[UR6][R14.64] ;  /* 0x000000060e117981 */ /* 0x000162000c1e1900 */
[----:B------:R-:W1:Y:S01]  /*1250*/  S2UR UR5, SR_CgaCtaId ;  /* 0x00000000000579c3 */ /* 0x000e620000008800 */
[----:B------:R-:W-:Y:S01]  /*1260*/  UMOV UR4, 0x400 ;  /* 0x0000040000047882 */ /* 0x000fe20000000000 */
[----:B------:R-:W-:Y:S01]  /*1270*/  IMAD R6, R9, R4, R2 ;  /* 0x0000000409067224 */ /* 0x000fe200078e0202 */
[----:B------:R-:W-:Y:S01]  /*1280*/  BSSY.RECONVERGENT B2, `(.L_x_127) ;  /* 0x0000007000027945 */ /* 0x000fe20003800200 */
[----:B-1----:R-:W-:-:S06]  /*1290*/  ULEA UR4, UR5, UR4, 0x18 ;  /* 0x0000000405047291 */ /* 0x002fcc000f8ec0ff */
[----:B0-----:R-:W-:-:S07]  /*12a0*/  LEA R6, R6, UR4, 0x2 ;  /* 0x0000000406067c11 */ /* 0x001fce000f8e10ff */
.L_x_128:
[----:B------:R-:W0:Y:S02]  /*12b0*/  LDS R14, [R6] ;  /* 0x00000000060e7984 */ /* 0x000e240000000800 */
[----:B0----5:R-:W-:-:S05]  /*12c0*/  FADD R15, R17, R14 ;  /* 0x0000000e110f7221 */ /* 0x021fca0000000000 */
[----:B------:R-:W0:Y:S02]  /*12d0*/  ATOMS.CAST.SPIN P0, [R6], R14, R15 ;  /* 0x0000000e0600758d */ /* 0x000e24000180000f */
[----:B0-----:R-:W-:Y:S05]  /*12e0*/  @!P0 BRA `(.L_x_128) ;  /* 0xfffffffc00f08947 */ /* 0x001fea000383ffff */
[----:B------:R-:W-:Y:S05]  /*12f0*/  BSYNC.RECONVERGENT B2 ;  /* 0x0000000000027941 */ /* 0x000fea0003800200 */
.L_x_127:
[----:B------:R-:W-:-:S04]  /*1300*/  VIADD R15, R13, 0x1 ;  /* 0x000000010d0f7836 */ /* 0x000fc80000000000 */
[----:B------:R-:W-:-:S05]  /*1310*/  IMAD.WIDE.U32 R14, R15, 0x4, R10 ;  /* 0x000000040f0e7825 */ /* 0x000fca00078e000a */
[----:B------:R0:W5:Y:S01]  /*1320*/  LDG.E R17, desc[UR6][R14.64] ;  /* 0x000000060e117981 */ /* 0x000162000c1e1900 */
[----:B------:R-:W-:Y:S01]  /*1330*/  BSSY.RECONVERGENT B2, `(.L_x_129) ;  /* 0x0000005000027945 */ /* 0x000fe20003800200 */
.L_x_130:
[----:B0-----:R-:W0:Y:S02]  /*1340*/  LDS R14, [R6+0x4] ;  /* 0x00000400060e7984 */ /* 0x001e240000000800 */
[----:B0----5:R-:W-:-:S05]  /*1350*/  FADD R15, R17, R14 ;  /* 0x0000000e110f7221 */ /* 0x021fca0000000000 */
[----:B------:R-:W0:Y:S02]  /*1360*/  ATOMS.CAST.SPIN P0, [R6+0x4], R14, R15 ;  /* 0x0000040e0600758d */ /* 0x000e24000180000f */
[----:B0-----:R-:W-:Y:S05]  /*1370*/  @!P0 BRA `(.L_x_130) ;  /* 0xfffffffc00f08947 */ /* 0x001fea000383ffff */
[----:B------:R-:W-:Y:S05]  /*1380*/  BSYNC.RECONVERGENT B2 ;  /* 0x0000000000027941 */ /* 0x000fea0003800200 */
.L_x_129:
[----:B------:R-:W-:-:S05]  /*1390*/  IADD3 R15, PT, PT, R13, 0x2, RZ ;  /* 0x000000020d0f7810 */ /* 0x000fca0007ffe0ff */
[----:B------:R-:W-:-:S05]  /*13a0*/  IMAD.WIDE.U32 R14, R15, 0x4, R10 ;  /* 0x000000040f0e7825 */ /* 0x000fca00078e000a */
[----:B------:R0:W5:Y:S01]  /*13b0*/  LDG.E R17, desc[UR6][R14.64] ;  /* 0x000000060e117981 */ /* 0x000162000c1e1900 */
[----:B------:R-:W-:Y:S01]  /*13c0*/  BSSY.RECONVERGENT B2, `(.L_x_131) ;  /* 0x0000005000027945 */ /* 0x000fe20003800200 */
.L_x_132:
[----:B0-----:R-:W0:Y:S02]  /*13d0*/  LDS R14, [R6+0x8] ;  /* 0x00000800060e7984 */ /* 0x001e240000000800 */
[----:B0----5:R-:W-:-:S05]  /*13e0*/  FADD R15, R17, R14 ;  /* 0x0000000e110f7221 */ /* 0x021fca0000000000 */
[----:B------:R-:W0:Y:S02]  /*13f0*/  ATOMS.CAST.SPIN P0, [R6+0x8], R14, R15 ;  /* 0x0000080e0600758d */ /* 0x000e24000180000f */
[----:B0-----:R-:W-:Y:S05]  /*1400*/  @!P0 BRA `(.L_x_132) ;  /* 0xfffffffc00f08947 */ /* 0x001fea000383ffff */
[----:B------:R-:W-:Y:S05]  /*1410*/  BSYNC.RECONVERGENT B2 ;  /* 0x0000000000027941 */ /* 0x000fea0003800200 */
.L_x_131:
[----:B------:R-:W-:-:S05]  /*1420*/  IADD3 R15, PT, PT, R13, 0x3, RZ ;  /* 0x000000030d0f7810 */ /* 0x000fca0007ffe0ff */
[----:B------:R-:W-:-:S05]  /*1430*/  IMAD.WIDE.U32 R14, R15, 0x4, R10 ;  /* 0x000000040f0e7825 */ /* 0x000fca00078e000a */
[----:B------:R0:W5:Y:S01]  /*1440*/  LDG.E R17, desc[UR6][R14.64] ;  /* 0x000000060e117981 */ /* 0x000162000c1e1900 */
[----:B------:R-:W-:Y:S01]  /*1450*/  BSSY.RECONVERGENT B2, `(.L_x_133) ;  /* 0x0000005000027945 */ /* 0x000fe20003800200 */
.L_x_134:
[----:B0-----:R-:W0:Y:S02]  /*1460*/  LDS R14, [R6+0xc] ;  /* 0x00000c00060e7984 */ /* 0x001e240000000800 */
[----:B0----5:R-:W-:-:S05]  /*1470*/  FADD R15, R17, R14 ;  /* 0x0000000e110f7221 */ /* 0x021fca0000000000 */
[----:B------:R-:W0:Y:S02]  /*1480*/  ATOMS.CAST.SPIN P0, [R6+0xc], R14, R15 ;  /* 0x00000c0e0600758d */ /* 0x000e24000180000f */
[----:B0-----:R-:W-:Y:S05]  /*1490*/  @!P0 BRA `(.L_x_134) ;  /* 0xfffffffc00f08947 */ /* 0x001fea000383ffff */
[----:B------:R-:W-:Y:S05]  /*14a0*/  BSYNC.RECONVERGENT B2 ;  /* 0x0000000000027941 */ /* 0x000fea0003800200 */
.L_x_133:
[----:B------:R-:W-:-:S05]  /*14b0*/  IADD3 R15, PT, PT, R13, 0x4, RZ ;  /* 0x000000040d0f7810 */ /* 0x000fca0007ffe0ff */
[----:B------:R-:W-:-:S05]  /*14c0*/  IMAD.WIDE.U32 R14, R15, 0x4, R10 ;  /* 0x000000040f0e7825 */ /* 0x000fca00078e000a */
[----:B------:R0:W5:Y:S01]  /*14d0*/  LDG.E R17, desc[UR6][R14.64] ;  /* 0x000000060e117981 */ /* 0x000162000c1e1900 */
[----:B------:R-:W-:Y:S01]  /*14e0*/  BSSY.RECONVERGENT B2, `(.L_x_135) ;  /* 0x0000005000027945 */ /* 0x000fe20003800200 */
.L_x_136:
[----:B0-----:R-:W0:Y:S02]  /*14f0*/  LDS R14, [R6+0x10] ;  /* 0x00001000060e7984 */ /* 0x001e240000000800 */
[----:B0----5:R-:W-:-:S05]  /*1500*/  FADD R15, R17, R14 ;  /* 0x0000000e110f7221 */ /* 0x021fca0000000000 */
[----:B------:R-:W0:Y:S02]  /*1510*/  ATOMS.CAST.SPIN P0, [R6+0x10], R14, R15 ;  /* 0x0000100e0600758d */ /* 0x000e24000180000f */
[----:B0-----:R-:W-:Y:S05]  /*1520*/  @!P0 BRA `(.L_x_136) ;  /* 0xfffffffc00f08947 */ /* 0x001fea000383ffff */
[----:B------:R-:W-:Y:S05]  /*1530*/  BSYNC.RECONVERGENT B2 ;  /* 0x0000000000027941 */ /* 0x000fea0003800200 */
.L_x_135:
[----:B------:R-:W-:-:S04]  /*1540*/  VIADD R15, R13, 0x5 ;  /* 0x000000050d0f7836 */ /* 0x000fc80000000000 */
[----:B------:R-:W-:-:S05]  /*1550*/  IMAD.WIDE.U32 R14, R15, 0x4, R10 ;  /* 0x000000040f0e7825 */ /* 0x000fca00078e000a */
[----:B------:R0:W5:Y:S01]  /*1560*/  LDG.E R17, desc[UR6][R14.64] ;  /* 0x000000060e117981 */ /* 0x000162000c1e1900 */
[----:B------:R-:W-:Y:S01]  /*1570*/  BSSY.RECONVERGENT B2, `(.L_x_137) ;  /* 0x0000005000027945 */ /* 0x000fe20003800200 */
.L_x_138:
[----:B0-----:R-:W0:Y:S02]  /*1580*/  LDS R14, [R6+0x14] ;  /* 0x00001400060e7984 */ /* 0x001e240000000800 */
[----:B0----5:R-:W-:-:S05]  /*1590*/  FADD R15, R17, R14 ;  /* 0x0000000e110f7221 */ /* 0x021fca0000000000 */
[----:B------:R-:W0:Y:S02]  /*15a0*/  ATOMS.CAST.SPIN P0, [R6+0x14], R14, R15 ;  /* 0x0000140e0600758d */ /* 0x000e24000180000f */
[----:B0-----:R-:W-:Y:S05]  /*15b0*/  @!P0 BRA `(.L_x_138) ;  /* 0xfffffffc00f08947 */ /* 0x001fea000383ffff */
[----:B------:R-:W-:Y:S05]  /*15c0*/  BSYNC.RECONVERGENT B2 ;  /* 0x0000000000027941 */ /* 0x000fea0003800200 */
.L_x_137:
[----:B------:R-:W-:-:S05]  /*15d0*/  IADD3 R15, PT, PT, R13, 0x6, RZ ;  /* 0x000000060d0f7810 */ /* 0x000fca0007ffe0ff */
[----:B------:R-:W-:-:S05]  /*15e0*/  IMAD.WIDE.U32 R14, R15, 0x4, R10 ;  /* 0x000000040f0e7825 */ /* 0x000fca00078e000a */
[----:B------:R0:W5:Y:S01]  /*15f0*/  LDG.E R17, desc[UR6][R14.64] ;  /* 0x000000060e117981 */ /* 0x000162000c1e1900 */
[----:B------:R-:W-:Y:S01]  /*1600*/  BSSY.RECONVERGENT B2, `(.L_x_139) ;  /* 0x0000005000027945 */ /* 0x000fe20003800200 */
.L_x_140:
[----:B0-----:R-:W0:Y:S02]  /*1610*/  LDS R14, [R6+0x18] ;  /* 0x00001800060e7984 */ /* 0x001e240000000800 */
[----:B0----5:R-:W-:-:S05]  /*1620*/  FADD R15, R17, R14 ;  /* 0x0000000e110f7221 */ /* 0x021fca0000000000 */
[----:B------:R-:W0:Y:S02]  /*1630*/  ATOMS.CAST.SPIN P0, [R6+0x18], R14, R15 ;  /* 0x0000180e0600758d */ /* 0x000e24000180000f */
[----:B0-----:R-:W-:Y:S05]  /*1640*/  @!P0 BRA `(.L_x_140) ;  /* 0xfffffffc00f08947 */ /* 0x001fea000383ffff */
[----:B------:R-:W-:Y:S05]  /*1650*/  BSYNC.RECONVERGENT B2 ;  /* 0x0000000000027941 */ /* 0x000fea0003800200 */
.L_x_139:
[----:B------:R-:W-:-:S05]  /*1660*/  IADD3 R13, PT, PT, R13, 0x7, RZ ;  /* 0x000000070d0d7810 */ /* 0x000fca0007ffe0ff */
[----:B------:R-:W-:-:S05]  /*1670*/  IMAD.WIDE.U32 R10, R13, 0x4, R10 ;  /* 0x000000040d0a7825 */ /* 0x000fca00078e000a */
[----:B------:R0:W5:Y:S01]  /*1680*/  LDG.E R13, desc[UR6][R10.64] ;  /* 0x000000060a0d7981 */ /* 0x000162000c1e1900 */
[----:B------:R-:W-:Y:S01]  /*1690*/  BSSY.RECONVERGENT B2, `(.L_x_141) ;  /* 0x0000005000027945 */ /* 0x000fe20003800200 */
.L_x_142:
[----:B0-----:R-:W0:Y:S02]  /*16a0*/  LDS R10, [R6+0x1c] ;  /* 0x00001c00060a7984 */ /* 0x001e240000000800 */
[----:B0----5:R-:W-:-:S05]  /*16b0*/  FADD R11, R13, R10 ;  /* 0x0000000a0d0b7221 */ /* 0x021fca0000000000 */
[----:B------:R-:W0:Y:S02]  /*16c0*/  ATOMS.CAST.SPIN P0, [R6+0x1c], R10, R11 ;  /* 0x00001c0a0600758d */ /* 0x000e24000180000b */
[----:B0-----:R-:W-:Y:S05]  /*16d0*/  @!P0 BRA `(.L_x_142) ;  /* 0xfffffffc00f08947 */ /* 0x001fea000383ffff */
[----:B------:R-:W-:Y:S05]  /*16e0*/  BSYNC.RECONVERGENT B2 ;  /* 0x0000000000027941 */ /* 0x000fea0003800200 */
.L_x_141:
[----:B------:R-:W-:-:S07]  /*16f0*/  IADD3 R2, PT, PT, R2, 0x8, RZ ;  /* 0x0000000802027810 */ /* 0x000fce0007ffe0ff */
.L_x_126:
[----:B------:R-:W-:Y:S05]  /*1700*/  BSYNC.RECONVERGENT B1 ;  /* 0x0000000000017941 */ /* 0x000fea0003800200 */
.L_x_125:
[----:B------:R-:W-:-:S13]  /*1710*/  ISETP.NE.AND P0, PT, R8, RZ, PT ;  /* 0x000000ff0800720c */ /* 0x000fda0003f05270 */
        /* <DEDUP_REMOVED lines=15> */
.L_x_146:
[----:B------:R-:W0:Y:S02]  /*1810*/  LDS R14, [R8] ;  /* 0x00000000080e7984 */ /* 0x000e240000000800 */
[----:B0----5:R-:W-:-:S05]  /*1820*/  FADD R15, R17, R14 ;  /* 0x0000000e110f7221 */ /* 0x021fca0000000000 */
[----:B------:R-:W0:Y:S02]  /*1830*/  ATOMS.CAST.SPIN P0, [R8], R14, R15 ;  /* 0x0000000e0800758d */ /* 0x000e24000180000f */
[----:B0-----:R-:W-:Y:S05]  /*1840*/  @!P0 BRA `(.L_x_146) ;  /* 0xfffffffc00f08947 */ /* 0x001fea000383ffff */
[----:B------:R-:W-:Y:S05]  /*1850*/  BSYNC.RECONVERGENT B2 ;  /* 0x0000000000027941 */ /* 0x000fea0003800200 */
.L_x_145:
[----:B------:R-:W-:-:S04]  /*1860*/  VIADD R15, R13, 0x1 ;  /* 0x000000010d0f7836 */ /* 0x000fc80000000000 */
[----:B------:R-:W-:-:S05]  /*1870*/  IMAD.WIDE.U32 R14, R15, 0x4, R10 ;  /* 0x000000040f0e7825 */ /* 0x000fca00078e000a */
[----:B------:R0:W5:Y:S01]  /*1880*/  LDG.E R17, desc[UR6][R14.64] ;  /* 0x000000060e117981 */ /* 0x000162000c1e1900 */
[----:B------:R-:W-:Y:S01]  /*1890*/  BSSY.RECONVERGENT B2, `(.L_x_147) ;  /* 0x0000005000027945 */ /* 0x000fe20003800200 */
.L_x_148:
[----:B0-----:R-:W0:Y:S02]  /*18a0*/  LDS R14, [R8+0x4] ;  /* 0x00000400080e7984 */ /* 0x001e240000000800 */
[----:B0----5:R-:W-:-:S05]  /*18b0*/  FADD R15, R17, R14 ;  /* 0x0000000e110f7221 */ /* 0x021fca0000000000 */
[----:B------:R-:W0:Y:S02]  /*18c0*/  ATOMS.CAST.SPIN P0, [R8+0x4], R14, R15 ;  /* 0x0000040e0800758d */ /* 0x000e24000180000f */
[----:B0-----:R-:W-:Y:S05]  /*18d0*/  @!P0 BRA `(.L_x_148) ;  /* 0xfffffffc00f08947 */ /* 0x001fea000383ffff */
[----:B------:R-:W-:Y:S05]  /*18e0*/  BSYNC.RECONVERGENT B2 ;  /* 0x0000000000027941 */ /* 0x000fea0003800200 */
.L_x_147:
[----:B------:R-:W-:-:S05]  /*18f0*/  IADD3 R15, PT, PT, R13, 0x2, RZ ;  /* 0x000000020d0f7810 */ /* 0x000fca0007ffe0ff */
[----:B------:R-:W-:-:S05]  /*1900*/  IMAD.WIDE.U32 R14, R15, 0x4, R10 ;  /* 0x000000040f0e7825 */ /* 0x000fca00078e000a */
[----:B------:R0:W5:Y:S01]  /*1910*/  LDG.E R17, desc[UR6][R14.64] ;  /* 0x000000060e117981 */ /* 0x000162000c1e1900 */
[----:B------:R-:W-:Y:S01]  /*1920*/  BSSY.RECONVERGENT B2, `(.L_x_149) ;  /* 0x0000005000027945 */ /* 0x000fe20003800200 */
.L_x_150:
[----:B0-----:R-:W0:Y:S02]  /*1930*/  LDS R14, [R8+0x8] ;  /* 0x00000800080e7984 */ /* 0x001e240000000800 */
[----:B0----5:R-:W-:-:S05]  /*1940*/  FADD R15, R17, R14 ;  /* 0x0000000e110f7221 */ /* 0x021fca0000000000 */
[----:B------:R-:W0:Y:S02]  /*1950*/  ATOMS.CAST.SPIN P0, [R8+0x8], R14, R15 ;  /* 0x0000080e0800758d */ /* 0x000e24000180000f */
[----:B0-----:R-:W-:Y:S05]  /*1960*/  @!P0 BRA `(.L_x_150) ;  /* 0xfffffffc00f08947 */ /* 0x001fea000383ffff */
[----:B------:R-:W-:Y:S05]  /*1970*/  BSYNC.RECONVERGENT B2 ;  /* 0x0000000000027941 */ /* 0x000fea0003800200 */
.L_x_149:
[----:B------:R-:W-:-:S05]  /*1980*/  IADD3 R13, PT, PT, R13, 0x3, RZ ;  /* 0x000000030d0d7810 */ /* 0x000fca0007ffe0ff */
[----:B------:R-:W-:-:S05]  /*1990*/  IMAD.WIDE.U32 R10, R13, 0x4, R10 ;  /* 0x000000040d0a7825 */ /* 0x000fca00078e000a */
[----:B------:R0:W5:Y:S01]  /*19a0*/  LDG.E R13, desc[UR6][R10.64] ;  /* 0x000000060a0d7981 */ /* 0x000162000c1e1900 */
[----:B------:R-:W-:Y:S01]  /*19b0*/  BSSY.RECONVERGENT B2, `(.L_x_151) ;  /* 0x0000005000027945 */ /* 0x000fe20003800200 */
.L_x_152:
[----:B0-----:R-:W0:Y:S02]  /*19c0*/  LDS R10, [R8+0xc] ;  /* 0x00000c00080a7984 */ /* 0x001e240000000800 */
[----:B0----5:R-:W-:-:S05]  /*19d0*/  FADD R11, R13, R10 ;  /* 0x0000000a0d0b7221 */ /* 0x021fca0000000000 */
[----:B------:R-:W0:Y:S02]  /*19e0*/  ATOMS.CAST.SPIN P0, [R8+0xc], R10, R11 ;  /* 0x00000c0a0800758d */ /* 0x000e24000180000b */
[----:B0-----:R-:W-:Y:S05]  /*19f0*/  @!P0 BRA `(.L_x_152) ;  /* 0xfffffffc00f08947 */ /* 0x001fea000383ffff */
[----:B------:R-:W-:Y:S05]  /*1a00*/  BSYNC.RECONVERGENT B2 ;  /* 0x0000000000027941 */ /* 0x000fea0003800200 */
.L_x_151:
[----:B------:R-:W-:-:S07]  /*1a10*/  IADD3 R2, PT, PT, R2, 0x4, RZ ;  /* 0x0000000402027810 */ /* 0x000fce0007ffe0ff */
.L_x_144:
[----:B------:R-:W-:Y:S05]  /*1a20*/  BSYNC.RECONVERGENT B1 ;  /* 0x0000000000017941 */ /* 0x000fea0003800200 */
.L_x_143:
[----:B------:R-:W-:-:S13]  /*1a30*/  ISETP.NE.AND P0, PT, R6, RZ, PT ;  /* 0x000000ff0600720c */ /* 0x000fda0003f05270 */
[----:B------:R-:W-:Y:S05]  /*1a40*/  @!P0 BRA `(.L_x_89) ;  /* 0x0000000000588947 */ /* 0x000fea0003800000 */
[----:B-123--:R-:W0:Y:S01]  /*1a50*/  S2R R11, SR_CgaCtaId ;  /* 0x00000000000b7919 */ /* 0x00ee220000008800 */
[----:B------:R-:W-:Y:S01]  /*1a60*/  MOV R4, 0x400 ;  /* 0x0000040000047802 */ /* 0x000fe20000000f00 */
[----:B------:R-:W-:-:S03]  /*1a70*/  IMAD.MOV.U32 R13, RZ, RZ, RZ ;  /* 0x000000ffff0d7224 */ /* 0x000fc600078e00ff */
[----:B0-----:R-:W-:-:S07]  /*1a80*/  LEA R17, R11, R4, 0x18 ;  /* 0x000000040b117211 */ /* 0x001fce00078ec0ff */
.L_x_155:
        /* <DEDUP_REMOVED lines=9> */
.L_x_154:
[----:B0-----:R-:W0:Y:S02]  /*1b20*/  LDS R10, [R8] ;  /* 0x00000000080a7984 */ /* 0x001e240000000800 */
[----:B0----5:R-:W-:-:S05]  /*1b30*/  FADD R11, R15, R10 ;  /* 0x0000000a0f0b7221 */ /* 0x021fca0000000000 */
[----:B------:R-:W0:Y:S02]  /*1b40*/  ATOMS.CAST.SPIN P0, [R8], R10, R11 ;  /* 0x0000000a0800758d */ /* 0x000e24000180000b */
[----:B0-----:R-:W-:Y:S05]  /*1b50*/  @!P0 BRA `(.L_x_154) ;  /* 0xfffffffc00f08947 */ /* 0x001fea000383ffff */
[----:B------:R-:W-:Y:S05]  /*1b60*/  BSYNC.RECONVERGENT B1 ;  /* 0x0000000000017941 */ /* 0x000fea0003800200 */
.L_x_153:
[----:B------:R-:W-:Y:S01]  /*1b70*/  IADD3 R13, PT, PT, R13, 0x1, RZ ;  /* 0x000000010d0d7810 */ /* 0x000fe20007ffe0ff */
[----:B------:R-:W-:-:S03]  /*1b80*/  VIADD R2, R2, 0x1 ;  /* 0x0000000102027836 */ /* 0x000fc60000000000 */
[----:B------:R-:W-:-:S13]  /*1b90*/  ISETP.NE.AND P0, PT, R13, R6, PT ;  /* 0x000000060d00720c */ /* 0x000fda0003f05270 */
[----:B------:R-:W-:Y:S05]  /*1ba0*/  @P0 BRA `(.L_x_155) ;  /* 0xfffffffc00b80947 */ /* 0x000fea000383ffff */
.L_x_89:
[----:B------:R-:W-:Y:S05]  /*1bb0*/  BSYNC.RECONVERGENT B0 ;  /* 0x0000000000007941 */ /* 0x000fea0003800200 */
.L_x_88:
[----:B------:R-:W4:Y:S01]  /*1bc0*/  LDCU UR4, c[0x0][0x3a8] ;  /* 0x00007500ff0477ac */ /* 0x000f220008000800 */
[----:B------:R-:W-:Y:S01]  /*1bd0*/  BAR.SYNC.DEFER_BLOCKING 0x0 ;  /* 0x0000000000007b1d */ /* 0x000fe20000010000 */
[----:B----4-:R-:W-:-:S13]  /*1be0*/  ISETP.GE.U32.AND P0, PT, R0, UR4, PT ;  /* 0x0000000400007c0c */ /* 0x010fda000bf06070 */
[----:B------:R-:W-:Y:S05]  /*1bf0*/  @P0 EXIT ;  /* 0x000000000000094d */ /* 0x000fea0003800000 */
[----:B------:R-:W4:Y:S01]  /*1c00*/  S2R R7, SR_CgaCtaId ;  /* 0x0000000000077919 */ /* 0x000f220000008800 */
[----:B------:R-:W-:Y:S02]  /*1c10*/  ISETP.NE.AND P0, PT, R4, RZ, PT ;  /* 0x000000ff0400720c */ /* 0x000fe40003f05270 */
[----:B0-----:R-:W-:-:S04]  /*1c20*/  MOV R2, 0x400 ;  /* 0x0000040000027802 */ /* 0x001fc80000000f00 */
[----:B----4-:R-:W-:-:S04]  /*1c30*/  LEA R2, R7, R2, 0x18 ;  /* 0x0000000207027211 */ /* 0x010fc800078ec0ff */
[----:B------:R-:W-:-:S03]  /*1c40*/  LEA R5, R5, R2, 0x2 ;  /* 0x0000000205057211 */ /* 0x000fc600078e10ff */
[----:B------:R-:W-:Y:S05]  /*1c50*/  @P0 BRA `(.L_x_156) ;  /* 0x0000000000240947 */ /* 0x000fea0003800000 */
[----:B------:R-:W0:Y:S02]  /*1c60*/  LDC.64 R8, c[0x0][0x398] ;  /* 0x0000e600ff087b82 */ /* 0x000e240000000a00 */
.L_x_157:
[C---:B------:R-:W-:Y:S01]  /*1c70*/  LEA R2, R0.reuse, R5, 0x2 ;  /* 0x0000000500027211 */ /* 0x040fe200078e10ff */
[----:B0---4-:R-:W-:-:S04]  /*1c80*/  IMAD.WIDE R6, R0, 0x4, R8 ;  /* 0x0000000400067825 */ /* 0x011fc800078e0208 */
[----:B-123--:R-:W0:Y:S01]  /*1c90*/  LDS R11, [R2] ;  /* 0x00000000020b7984 */ /* 0x00ee220000000800 */
[----:B------:R-:W-:-:S04]  /*1ca0*/  IADD3 R0, PT, PT, R3, R0, RZ ;  /* 0x0000000003007210 */ /* 0x000fc80007ffe0ff */
[----:B------:R-:W-:Y:S01]  /*1cb0*/  ISETP.GE.U32.AND P0, PT, R0, UR4, PT ;  /* 0x0000000400007c0c */ /* 0x000fe2000bf06070 */
[----:B0-----:R4:W-:-:S12]  /*1cc0*/  REDG.E.ADD.STRONG.GPU desc[UR6][R6.64], R11 ;  /* 0x0000000b0600798e */ /* 0x0019d8000c12e106 */
[----:B------:R-:W-:Y:S05]  /*1cd0*/  @!P0 BRA `(.L_x_157) ;  /* 0xfffffffc00e48947 */ /* 0x000fea000383ffff */
[----:B------:R-:W-:Y:S05]  /*1ce0*/  EXIT ;  /* 0x000000000000794d */ /* 0x000fea0003800000 */
.L_x_156:
[C---:B------:R-:W-:Y:S02]  /*1cf0*/  LOP3.LUT R20, R4.reuse, 0x7, RZ, 0xc0, !PT ;  /* 0x0000000704147812 */ /* 0x040fe400078ec0ff */
[C---:B------:R-:W-:Y:S02]  /*1d00*/  LOP3.LUT R22, R4.reuse, 0x3, RZ, 0xc0, !PT ;  /* 0x0000000304167812 */ /* 0x040fe400078ec0ff */
[----:B------:R-:W-:Y:S01]  /*1d10*/  LOP3.LUT R4, R4, 0xfffffff8, RZ, 0xc0, !PT ;  /* 0xfffffff804047812 */ /* 0x000fe200078ec0ff */
[----:B------:R-:W-:-:S05]  /*1d20*/  VIADD R6, R20, 0xffffffff ;  /* 0xffffffff14067836 */ /* 0x000fca0000000000 */
[----:B------:R-:W-:-:S13]  /*1d30*/  ISETP.GE.U32.AND P0, PT, R6, 0x3, PT ;  /* 0x000000030600780c */ /* 0x000fda0003f06070 */
.L_x_167:
[----:B-1-3--:R-:W-:Y:S01]  /*1d40*/  LEA R10, R0, R5, 0x2 ;  /* 0x00000005000a7211 */ /* 0x00afe200078e10ff */
[----:B0-2---:R-:W0:Y:S04]  /*1d50*/  LDC R7, c[0x0][0x3a4] ;  /* 0x0000e900ff077b82 */ /* 0x005e280000000800 */
[----:B-123--:R-:W1:Y:S04]  /*1d60*/  LDS R11, [R10] ;  /* 0x000000000a0b7984 */ /* 0x00ee680000000800 */
[----:B------:R-:W2:Y:S01]  /*1d70*/  LDC.64 R8, c[0x0][0x398] ;  /* 0x0000e600ff087b82 */ /* 0x000ea20000000a00 */
[----:B------:R-:W-:-:S02]  /*1d80*/  MOV R6, RZ ;  /* 0x000000ff00067202 */ /* 0x000fc40000000f00 */
[----:B0-----:R-:W-:Y:S01]  /*1d90*/  ISETP.GE.U32.AND P1, PT, R7, 0x8, PT ;  /* 0x000000080700780c */ /* 0x001fe20003f26070 */
[----:B--2---:R-:W-:-:S05]  /*1da0*/  IMAD.WIDE R8, R0, 0x4, R8 ;  /* 0x0000000400087825 */ /* 0x004fca00078e0208 */
[----:B-1----:R0:W-:Y:S07]  /*1db0*/  REDG.E.ADD.STRONG.GPU desc[UR6][R8.64], R11 ;  /* 0x0000000b0800798e */ /* 0x0021ee000c12e106 */
[----:B------:R-:W-:Y:S05]  /*1dc0*/  @!P1 BRA `(.L_x_158) ;  /* 0x0000000000a49947 */ /* 0x000fea0003800000 */
[----:B0-----:R-:W0:Y:S01]  /*1dd0*/  LDC.64 R10, c[0x0][0x390] ;  /* 0x0000e400ff0a7b82 */ /* 0x001e220000000a00 */
[----:B------:R-:W-:Y:S01]  /*1de0*/  HFMA2 R9, -RZ, RZ, 0, 0 ;  /* 0x00000000ff097431 */ /* 0x000fe200000001ff */
[----:B------:R-:W-:Y:S06]  /*1df0*/  BSSY.RECONVERGENT B0, `(.L_x_159) ;  /* 0x0000025000007945 */ /* 0x000fec0003800200 */
.L_x_160:
[----:B---3--:R-:W-:-:S04]  /*1e00*/  IMAD R15, R0, R7, R9 ;  /* 0x00000007000f7224 */ /* 0x008fc800078e0209 */
[C---:B------:R-:W-:Y:S01]  /*1e10*/  IMAD R14, R15.reuse, 0x4, R2 ;  /* 0x000000040f0e7824 */ /* 0x040fe200078e0202 */
[C---:B------:R-:W-:Y:S01]  /*1e20*/  IADD3 R19, PT, PT, R15.reuse, 0x1, RZ ;  /* 0x000000010f137810 */ /* 0x040fe20007ffe0ff */
[C-C-:B0-----:R-:W-:Y:S01]  /*1e30*/  IMAD.WIDE.U32 R12, R15.reuse, 0x4, R10.reuse ;  /* 0x000000040f0c7825 */ /* 0x141fe200078e000a */
[----:B------:R-:W-:Y:S02]  /*1e40*/  IADD3 R25, PT, PT, R15, 0x2, RZ ;  /* 0x000000020f197810 */ /* 0x000fe40007ffe0ff */
[----:B------:R-:W0:Y:S04]  /*1e50*/  LDS R16, [R14] ;  /* 0x000000000e107984 */ /* 0x000e280000000800 */
[----:B------:R-:W1:Y:S04]  /*1e60*/  LDS R17, [R14+0x4] ;  /* 0x000004000e117984 */ /* 0x000e680000000800 */
[----:B------:R-:W2:Y:S04]  /*1e70*/  LDS R28, [R14+0x8] ;  /* 0x000008000e1c7984 */ /* 0x000ea80000000800 */
[----:B------:R-:W3:Y:S04]  /*1e80*/  LDS R29, [R14+0xc] ;  /* 0x00000c000e1d7984 */ /* 0x000ee80000000800 */
[----:B------:R-:W4:Y:S04]  /*1e90*/  LDS R21, [R14+0x10] ;  /* 0x000010000e157984 */ /* 0x000f280000000800 */
[----:B------:R-:W5:Y:S04]  /*1ea0*/  LDS R23, [R14+0x14] ;  /* 0x000014000e177984 */ /* 0x000f680000000800 */
[----:B------:R-:W5:Y:S04]  /*1eb0*/  LDS R8, [R14+0x18] ;  /* 0x000018000e087984 */ /* 0x000f680000000800 */
[----:B------:R0:W5:Y:S01]  /*1ec0*/  LDS R6, [R14+0x1c] ;  /* 0x00001c000e067984 */ /* 0x0001620000000800 */
[----:B------:R-:W-:Y:S01]  /*1ed0*/  IMAD.WIDE.U32 R18, R19, 0x4, R10 ;  /* 0x0000000413127825 */ /* 0x000fe200078e000a */
[----:B------:R-:W-:-:S03]  /*1ee0*/  IADD3 R27, PT, PT, R15, 0x3, RZ ;  /* 0x000000030f1b7810 */ /* 0x000fc60007ffe0ff */
[----:B------:R-:W-:Y:S02]  /*1ef0*/  VIADD R9, R9, 0x8 ;  /* 0x0000000809097836 */ /* 0x000fe40000000000 */
[----:B------:R-:W-:-:S03]  /*1f00*/  IMAD.WIDE.U32 R24, R25, 0x4, R10 ;  /* 0x0000000419187825 */ /* 0x000fc600078e000a */
[----:B------:R-:W-:Y:S01]  /*1f10*/  ISETP.NE.AND P1, PT, R9, R4, PT ;  /* 0x000000040900720c */ /* 0x000fe20003f25270 */
[----:B0-----:R0:W-:Y:S01]  /*1f20*/  REDG.E.ADD.F32.FTZ.RN.STRONG.GPU desc[UR6][R12.64], R16 ;  /* 0x000000100c0079a6 */ /* 0x0011e2000c12f306 */
[----:B------:R-:W-:-:S03]  /*1f30*/  VIADD R14, R15, 0x4 ;  /* 0x000000040f0e7836 */ /* 0x000fc60000000000 */
[----:B-1----:R1:W-:Y:S01]  /*1f40*/  REDG.E.ADD.F32.FTZ.RN.STRONG.GPU desc[UR6][R18.64], R17 ;  /* 0x00000011120079a6 */ /* 0x0023e2000c12f306 */
[----:B------:R-:W-:-:S03]  /*1f50*/  IMAD.WIDE.U32 R26, R27, 0x4, R10 ;  /* 0x000000041b1a7825 */ /* 0x000fc600078e000a */
[----:B--2---:R2:W-:Y:S01]  /*1f60*/  REDG.E.ADD.F32.FTZ.RN.STRONG.GPU desc[UR6][R24.64], R28 ;  /* 0x0000001c180079a6 */ /* 0x0045e2000c12f306 */
[----:B0-----:R-:W-:-:S03]  /*1f70*/  IMAD.WIDE.U32 R12, R14, 0x4, R10 ;  /* 0x000000040e0c7825 */ /* 0x001fc600078e000a */
[----:B---3--:R3:W-:Y:S01]  /*1f80*/  REDG.E.ADD.F32.FTZ.RN.STRONG.GPU desc[UR6][R26.64], R29 ;  /* 0x0000001d1a0079a6 */ /* 0x0087e2000c12f306 */
[----:B-1----:R-:W-:-:S03]  /*1f90*/  IADD3 R17, PT, PT, R15, 0x5, RZ ;  /* 0x000000050f117810 */ /* 0x002fc60007ffe0ff */
[----:B----4-:R3:W-:Y:S01]  /*1fa0*/  REDG.E.ADD.F32.FTZ.RN.STRONG.GPU desc[UR6][R12.64], R21 ;  /* 0x000000150c0079a6 */ /* 0x0107e2000c12f306 */
[C---:B------:R-:W-:Y:S02]  /*1fb0*/  IADD3 R19, PT, PT, R15.reuse, 0x6, RZ ;  /* 0x000000060f137810 */ /* 0x040fe40007ffe0ff */
[----:B--2---:R-:W-:Y:S01]  /*1fc0*/  IADD3 R25, PT, PT, R15, 0x7, RZ ;  /* 0x000000070f197810 */ /* 0x004fe20007ffe0ff */
[----:B------:R-:W-:-:S04]  /*1fd0*/  IMAD.WIDE.U32 R14, R17, 0x4, R10 ;  /* 0x00000004110e7825 */ /* 0x000fc800078e000a */
[--C-:B------:R-:W-:Y:S01]  /*1fe0*/  IMAD.WIDE.U32 R16, R19, 0x4, R10.reuse ;  /* 0x0000000413107825 */ /* 0x100fe200078e000a */
[----:B-----5:R3:W-:Y:S03]  /*1ff0*/  REDG.E.ADD.F32.FTZ.RN.STRONG.GPU desc[UR6][R14.64], R23 ;  /* 0x000000170e0079a6 */ /* 0x0207e6000c12f306 */
[----:B------:R-:W-:Y:S01]  /*2000*/  IMAD.WIDE.U32 R18, R25, 0x4, R10 ;  /* 0x0000000419127825 */ /* 0x000fe200078e000a */
[----:B------:R3:W-:Y:S04]  /*2010*/  REDG.E.ADD.F32.FTZ.RN.STRONG.GPU desc[UR6][R16.64], R8 ;  /* 0x00000008100079a6 */ /* 0x0007e8000c12f306 */
[----:B------:R3:W-:Y:S01]  /*2020*/  REDG.E.ADD.F32.FTZ.RN.STRONG.GPU desc[UR6][R18.64], R6 ;  /* 0x00000006120079a6 */ /* 0x0007e2000c12f306 */
[----:B------:R-:W-:Y:S05]  /*2030*/  @P1 BRA `(.L_x_160) ;  /* 0xfffffffc00701947 */ /* 0x000fea000383ffff */
[----:B------:R-:W-:Y:S05]  /*2040*/  BSYNC.RECONVERGENT B0 ;  /* 0x0000000000007941 */ /* 0x000fea0003800200 */
.L_x_159:
[----:B---3--:R-:W-:-:S07]  /*2050*/  MOV R6, R4 ;  /* 0x0000000400067202 */ /* 0x008fce0000000f00 */
.L_x_158:
[----:B------:R-:W-:Y:S01]  /*2060*/  ISETP.NE.AND P1, PT, R20, RZ, PT ;  /* 0x000000ff1400720c */ /* 0x000fe20003f25270 */
[----:B------:R-:W-:-:S12]  /*2070*/  BSSY.RECONVERGENT B0, `(.L_x_161) ;  /* 0x0000031000007945 */ /* 0x000fd80003800200 */
[----:B------:R-:W-:Y:S05]  /*2080*/  @!P1 BRA `(.L_x_162) ;  /* 0x0000000000bc9947 */ /* 0x000fea0003800000 */
[----:B------:R-:W-:Y:S01]  /*2090*/  BSSY.RECONVERGENT B1, `(.L_x_163) ;  /* 0x0000016000017945 */ /* 0x000fe20003800200 */
[----:B------:R-:W-:-:S03]  /*20a0*/  ISETP.NE.AND P1, PT, R22, RZ, PT ;  /* 0x000000ff1600720c */ /* 0x000fc60003f25270 */
[----:B------:R-:W-:Y:S10]  /*20b0*/  @!P0 BRA `(.L_x_164) ;  /* 0x00000000004c8947 */ /* 0x000ff40003800000 */
[----:B0-----:R-:W-:Y:S01]  /*20c0*/  IMAD R11, R0, R7, R6 ;  /* 0x00000007000b7224 */ /* 0x001fe200078e0206 */
[----:B------:R-:W0:Y:S03]  /*20d0*/  LDC.64 R8, c[0x0][0x390] ;  /* 0x0000e400ff087b82 */ /* 0x000e260000000a00 */
[C---:B------:R-:W-:Y:S01]  /*20e0*/  VIADD R15, R11.reuse, 0x2 ;  /* 0x000000020b0f7836 */ /* 0x040fe20000000000 */
[C---:B------:R-:W-:Y:S02]  /*20f0*/  LEA R16, R11.reuse, R2, 0x2 ;  /* 0x000000020b107211 */ /* 0x040fe400078e10ff */
[C---:B------:R-:W-:Y:S02]  /*2100*/  IADD3 R13, PT, PT, R11.reuse, 0x1, RZ ;  /* 0x000000010b0d7810 */ /* 0x040fe40007ffe0ff */
[C---:B------:R-:W-:Y:S01]  /*2110*/  IADD3 R23, PT, PT, R11.reuse, 0x3, RZ ;  /* 0x000000030b177810 */ /* 0x040fe20007ffe0ff */
[----:B------:R-:W1:Y:S04]  /*2120*/  LDS R17, [R16] ;  /* 0x0000000010117984 */ /* 0x000e680000000800 */
[----:B------:R-:W2:Y:S04]  /*2130*/  LDS R19, [R16+0x4] ;  /* 0x0000040010137984 */ /* 0x000ea80000000800 */
[----:B------:R-:W3:Y:S04]  /*2140*/  LDS R21, [R16+0x8] ;  /* 0x0000080010157984 */ /* 0x000ee80000000800 */
[----:B------:R-:W4:Y:S01]  /*2150*/  LDS R25, [R16+0xc] ;  /* 0x00000c0010197984 */ /* 0x000f220000000800 */
[----:B0-----:R-:W-:-:S04]  /*2160*/  IMAD.WIDE.U32 R10, R11, 0x4, R8 ;  /* 0x000000040b0a7825 */ /* 0x001fc800078e0008 */
[----:B------:R-:W-:-:S04]  /*2170*/  IMAD.WIDE.U32 R12, R13, 0x4, R8 ;  /* 0x000000040d0c7825 */ /* 0x000fc800078e0008 */
[----:B------:R-:W-:-:S04]  /*2180*/  IMAD.WIDE.U32 R14, R15, 0x4, R8 ;  /* 0x000000040f0e7825 */ /* 0x000fc800078e0008 */
[----:B------:R-:W-:Y:S01]  /*2190*/  IMAD.WIDE.U32 R8, R23, 0x4, R8 ;  /* 0x0000000417087825 */ /* 0x000fe200078e0008 */
[----:B-1----:R1:W-:Y:S04]  /*21a0*/  REDG.E.ADD.F32.FTZ.RN.STRONG.GPU desc[UR6][R10.64], R17 ;  /* 0x000000110a0079a6 */ /* 0x0023e8000c12f306 */
[----:B--2---:R1:W-:Y:S04]  /*21b0*/  REDG.E.ADD.F32.FTZ.RN.STRONG.GPU desc[UR6][R12.64], R19 ;  /* 0x000000130c0079a6 */ /* 0x0043e8000c12f306 */
[----:B---3--:R1:W-:Y:S04]  /*21c0*/  REDG.E.ADD.F32.FTZ.RN.STRONG.GPU desc[UR6][R14.64], R21 ;  /* 0x000000150e0079a6 */ /* 0x0083e8000c12f306 */
[----:B----4-:R1:W-:Y:S01]  /*21d0*/  REDG.E.ADD.F32.FTZ.RN.STRONG.GPU desc[UR6][R8.64], R25 ;  /* 0x00000019080079a6 */ /* 0x0103e2000c12f306 */
[----:B------:R-:W-:-:S07]  /*21e0*/  IADD3 R6, PT, PT, R6, 0x4, RZ ;  /* 0x0000000406067810 */ /* 0x000fce0007ffe0ff */
.L_x_164:
[----:B------:R-:W-:Y:S05]  /*21f0*/  BSYNC.RECONVERGENT B1 ;  /* 0x0000000000017941 */ /* 0x000fea0003800200 */
.L_x_163:
[----:B------:R-:W-:Y:S05]  /*2200*/  @!P1 BRA `(.L_x_162) ;  /* 0x00000000005c9947 */ /* 0x000fea0003800000 */
[----:B------:R-:W-:Y:S01]  /*2210*/  ISETP.NE.AND P2, PT, R22, 0x1, PT ;  /* 0x000000011600780c */ /* 0x000fe20003f45270 */
[----:B------:R-:W-:Y:S01]  /*2220*/  BSSY.RECONVERGENT B1, `(.L_x_165) ;  /* 0x000000e000017945 */ /* 0x000fe20003800200 */
[----:B------:R-:W-:-:S11]  /*2230*/  LOP3.LUT P1, RZ, R7, 0x1, RZ, 0xc0, !PT ;  /* 0x0000000107ff7812 */ /* 0x000fd6000782c0ff */
[----:B------:R-:W-:Y:S05]  /*2240*/  @!P2 BRA `(.L_x_166) ;  /* 0x00000000002ca947 */ /* 0x000fea0003800000 */
[----:B01----:R-:W-:Y:S01]  /*2250*/  IMAD R11, R0, R7, R6 ;  /* 0x00000007000b7224 */ /* 0x003fe200078e0206 */
[----:B------:R-:W0:Y:S03]  /*2260*/  LDC.64 R8, c[0x0][0x390] ;  /* 0x0000e400ff087b82 */ /* 0x000e260000000a00 */
[C---:B------:R-:W-:Y:S01]  /*2270*/  VIADD R15, R11.reuse, 0x1 ;  /* 0x000000010b0f7836 */ /* 0x040fe20000000000 */
[----:B------:R-:W-:-:S05]  /*2280*/  LEA R12, R11, R2, 0x2 ;  /* 0x000000020b0c7211 */ /* 0x000fca00078e10ff */
[----:B------:R-:W1:Y:S04]  /*2290*/  LDS R13, [R12] ;  /* 0x000000000c0d7984 */ /* 0x000e680000000800 */
[----:B------:R-:W2:Y:S01]  /*22a0*/  LDS R17, [R12+0x4] ;  /* 0x000004000c117984 */ /* 0x000ea20000000800 */
[----:B0-----:R-:W-:-:S04]  /*22b0*/  IMAD.WIDE.U32 R10, R11, 0x4, R8 ;  /* 0x000000040b0a7825 */ /* 0x001fc800078e0008 */
[----:B------:R-:W-:Y:S01]  /*22c0*/  IMAD.WIDE.U32 R8, R15, 0x4, R8 ;  /* 0x000000040f087825 */ /* 0x000fe200078e0008 */
[----:B-1----:R3:W-:Y:S04]  /*22d0*/  REDG.E.ADD.F32.FTZ.RN.STRONG.GPU desc[UR6][R10.64], R13 ;  /* 0x0000000d0a0079a6 */ /* 0x0027e8000c12f306 */
[----:B--2---:R3:W-:Y:S01]  /*22e0*/  REDG.E.ADD.F32.FTZ.RN.STRONG.GPU desc[UR6][R8.64], R17 ;  /* 0x00000011080079a6 */ /* 0x0047e2000c12f306 */
[----:B------:R-:W-:-:S07]  /*22f0*/  IADD3 R6, PT, PT, R6, 0x2, RZ ;  /* 0x0000000206067810 */ /* 0x000fce0007ffe0ff */
.L_x_166:
[----:B------:R-:W-:Y:S05]  /*2300*/  BSYNC.RECONVERGENT B1 ;  /* 0x0000000000017941 */ /* 0x000fea0003800200 */
.L_x_165:
[----:B------:R-:W-:Y:S05]  /*2310*/  @!P1 BRA `(.L_x_162) ;  /* 0x0000000000189947 */ /* 0x000fea0003800000 */
[----:B01-3--:R-:W-:Y:S02]  /*2320*/  IMAD R9, R0, R7, R6 ;  /* 0x0000000700097224 */ /* 0x00bfe400078e0206 */
[----:B------:R-:W0:Y:S03]  /*2330*/  LDC.64 R6, c[0x0][0x390] ;  /* 0x0000e400ff067b82 */ /* 0x000e260000000a00 */
[----:B------:R-:W-:-:S05]  /*2340*/  LEA R8, R9, R2, 0x2 ;  /* 0x0000000209087211 */ /* 0x000fca00078e10ff */
[----:B------:R-:W1:Y:S01]  /*2350*/  LDS R11, [R8] ;  /* 0x00000000080b7984 */ /* 0x000e620000000800 */
[----:B0-----:R-:W-:-:S05]  /*2360*/  IMAD.WIDE.U32 R6, R9, 0x4, R6 ;  /* 0x0000000409067825 */ /* 0x001fca00078e0006 */
[----:B-1----:R2:W-:Y:S02]  /*2370*/  REDG.E.ADD.F32.FTZ.RN.STRONG.GPU desc[UR6][R6.64], R11 ;  /* 0x0000000b060079a6 */ /* 0x0025e4000c12f306 */
.L_x_162:
[----:B------:R-:W-:Y:S05]  /*2380*/  BSYNC.RECONVERGENT B0 ;  /* 0x0000000000007941 */ /* 0x000fea0003800200 */
.L_x_161:
[----:B------:R-:W4:Y:S01]  /*2390*/  LDCU UR5, c[0x0][0x3a8] ;  /* 0x00007500ff0577ac */ /* 0x000f220008000800 */
[----:B------:R-:W-:-:S04]  /*23a0*/  IADD3 R0, PT, PT, R3, R0, RZ ;  /* 0x0000000003007210 */ /* 0x000fc80007ffe0ff */
[----:B----4-:R-:W-:-:S13]  /*23b0*/  ISETP.GE.U32.AND P1, PT, R0, UR5, PT ;  /* 0x0000000500007c0c */ /* 0x010fda000bf26070 */
[----:B------:R-:W-:Y:S05]  /*23c0*/  @!P1 BRA `(.L_x_167) ;  /* 0xfffffff8005c9947 */ /* 0x000fea000383ffff */
[----:B------:R-:W-:Y:S05]  /*23d0*/  EXIT ;  /* 0x000000000000794d */ /* 0x000fea0003800000 */
.L_x_168:
        /* <DEDUP_REMOVED lines=10> */
.L_x_216:


//--------------------- .text._Z13assign_pointsPfS_PjS0_6Params --------------------------
	.section	.text._Z13assign_pointsPfS_PjS0_6Params,"ax",@progbits
	.align	128
        .global         _Z13assign_pointsPfS_PjS0_6Params
        .type           _Z13assign_pointsPfS_PjS0_6Params,@function
        .size           _Z13assign_pointsPfS_PjS0_6Params,(.L_x_217 - _Z13assign_pointsPfS_PjS0_6Params)
        .other          _Z13assign_pointsPfS_PjS0_6Params,@"STO_CUDA_ENTRY STV_DEFAULT"
_Z13assign_pointsPfS_PjS0_6Params:
.text._Z13assign_pointsPfS_PjS0_6Params:
[----:B------:R-:W-:Y:S01]  /*0000*/  LDC R1, c[0x0][0x37c] ;  /* 0x0000df00ff017b82 */ /* 0x000fe20000000800 */
[----:B------:R-:W0:Y:S01]  /*0010*/  S2R R0, SR_TID.X ;  /* 0x0000000000007919 */ /* 0x000e220000002100 */
[----:B------:R-:W1:Y:S06]  /*0020*/  LDCU UR5, c[0x0][0x3a4] ;  /* 0x00007480ff0577ac */ /* 0x000e6c0008000800 */
[----:B------:R-:W2:Y:S01]  /*0030*/  S2UR UR4, SR_CTAID.X ;  /* 0x00000000000479c3 */ /* 0x000ea20000002500 */
[----:B------:R-:W-:Y:S01]  /*0040*/  BSSY.RECONVERGENT B0, `(.L_x_169) ;  /* 0x00000c0000007945 */ /* 0x000fe20003800200 */
[----:B------:R-:W3:Y:S01]  /*0050*/  LDCU UR8, c[0x0][0x3a8] ;  /* 0x00007500ff0877ac */ /* 0x000ee20008000800 */
[----:B------:R-:W4:Y:S05]  /*0060*/  LDCU.64 UR6, c[0x0][0x358] ;  /* 0x00006b00ff0677ac */ /* 0x000f2a0008000a00 */
[----:B------:R-:W2:Y:S01]  /*0070*/  LDC R3, c[0x0][0x360] ;  /* 0x0000d800ff037b82 */ /* 0x000ea20000000800 */
[----:B-1----:R-:W-:Y:S01]  /*0080*/  MOV R5, UR5 ;  /* 0x0000000500057c02 */ /* 0x002fe20008000f00 */
[----:B---3--:R-:W-:-:S03]  /*0090*/  IMAD.U32 R7, RZ, RZ, UR8 ;  /* 0x00000008ff077e24 */ /* 0x008fc6000f8e00ff */
[----:B------:R-:W-:-:S04]  /*00a0*/  ISETP.NE.AND P0, PT, R5, RZ, PT ;  /* 0x000000ff0500720c */ /* 0x000fc80003f05270 */
[----:B0-----:R-:W-:Y:S01]  /*00b0*/  ISETP.GE.U32.OR P0, PT, R0, R7, !P0 ;  /* 0x000000070000720c */ /* 0x001fe20004706470 */
[----:B--2---:R-:W-:-:S12]  /*00c0*/  IMAD R2, R3, UR4, R0 ;  /* 0x0000000403027c24 */ /* 0x004fd8000f8e0200 */
[----:B----4-:R-:W-:Y:S05]  /*00d0*/  @P0 BRA `(.L_x_170) ;  /* 0x0000000800d80947 */ /* 0x010fea0003800000 */
[C---:B------:R-:W-:Y:S02]  /*00e0*/  LOP3.LUT R6, R5.reuse, 0x7, RZ, 0xc0, !PT ;  /* 0x0000000705067812 */ /* 0x040fe400078ec0ff */
[C---:B------:R-:W-:Y:S02]  /*00f0*/  LOP3.LUT R4, R5.reuse, 0xf, RZ, 0xc0, !PT ;  /* 0x0000000f05047812 */ /* 0x040fe400078ec0ff */
[----:B------:R-:W-:Y:S01]  /*0100*/  LOP3.LUT R9, R5, 0x3, RZ, 0xc0, !PT ;  /* 0x0000000305097812 */ /* 0x000fe200078ec0ff */
[----:B------:R-:W-:Y:S01]  /*0110*/  VIADD R8, R6, 0xffffffff ;  /* 0xffffffff06087836 */ /* 0x000fe20000000000 */
[----:B------:R-:W-:Y:S02]  /*0120*/  IADD3 R7, PT, PT, R4, -0x1, RZ ;  /* 0xffffffff04077810 */ /* 0x000fe40007ffe0ff */
[----:B------:R-:W-:Y:S02]  /*0130*/  MOV R10, R0 ;  /* 0x00000000000a7202 */ /* 0x000fe40000000f00 */
[----:B------:R-:W-:-:S02]  /*0140*/  ISETP.GE.U32.AND P1, PT, R8, 0x3, PT ;  /* 0x000000030800780c */ /* 0x000fc40003f26070 */
[----:B------:R-:W-:Y:S02]  /*0150*/  ISETP.GE.U32.AND P0, PT, R7, 0x7, PT ;  /* 0x000000070700780c */ /* 0x000fe40003f06070 */
[----:B------:R-:W-:-:S11]  /*0160*/  LOP3.LUT R8, R5, 0xfffffff0, RZ, 0xc0, !PT ;  /* 0xfffffff005087812 */ /* 0x000fd600078ec0ff */
.L_x_176:
[----:B0-----:R-:W0:Y:S01]  /*0170*/  LDCU UR4, c[0x0][0x3a4] ;  /* 0x00007480ff0477ac */ /* 0x001e220008000800 */
[----:B---34-:R-:W-:Y:S01]  /*0180*/  IMAD.MOV.U32 R12, RZ, RZ, R10 ;  /* 0x000000ffff0c7224 */ /* 0x018fe200078e000a */
[----:B------:R-:W-:Y:S01]  /*0190*/  IADD3 R10, PT, PT, R3, R10, RZ ;  /* 0x0000000a030a7210 */ /* 0x000fe20007ffe0ff */
[----:B------:R-:W-:Y:S01]  /*01a0*/  IMAD.MOV.U32 R11, RZ, RZ, RZ ;  /* 0x000000ffff0b7224 */ /* 0x000fe200078e00ff */
[----:B-1----:R-:W1:Y:S01]  /*01b0*/  LDCU UR5, c[0x0][0x3a8] ;  /* 0x00007500ff0577ac */ /* 0x002e620008000800 */
[----:B0-----:R-:W-:Y:S01]  /*01c0*/  IMAD.U32 R5, RZ, RZ, UR4 ;  /* 0x00000004ff057e24 */ /* 0x001fe2000f8e00ff */
[----:B-1----:R-:W-:-:S04]  /*01d0*/  MOV R7, UR5 ;  /* 0x0000000500077c02 */ /* 0x002fc80008000f00 */
[----:B------:R-:W-:Y:S02]  /*01e0*/  ISETP.GE.U32.AND P3, PT, R5, 0x10, PT ;  /* 0x000000100500780c */ /* 0x000fe40003f66070 */
[----:B------:R-:W-:-:S11]  /*01f0*/  ISETP.GE.U32.AND P2, PT, R10, R7, PT ;  /* 0x000000070a00720c */ /* 0x000fd60003f46070 */
[----:B--2---:R-:W-:Y:S05]  /*0200*/  @!P3 BRA `(.L_x_171) ;  /* 0x000000040028b947 */ /* 0x004fea0003800000 */
[----:B------:R-:W0:Y:S01]  /*0210*/  S2R R14, SR_CgaCtaId ;  /* 0x00000000000e7919 */ /* 0x000e220000008800 */
[----:B------:R-:W-:Y:S01]  /*0220*/  MOV R11, 0x400 ;  /* 0x00000400000b7802 */ /* 0x000fe20000000f00 */
[----:B------:R-:W-:-:S03]  /*0230*/  HFMA2 R13, -RZ, RZ, 0, 0 ;  /* 0x00000000ff0d7431 */ /* 0x000fc600000001ff */
[----:B0-----:R-:W-:-:S07]  /*0240*/  LEA R11, R14, R11, 0x18 ;  /* 0x0000000b0e0b7211 */ /* 0x001fce00078ec0ff */
.L_x_172:
[----:B0-----:R-:W0:Y:S01]  /*0250*/  LDC.64 R14, c[0x0][0x388] ;  /* 0x0000e200ff0e7b82 */ /* 0x001e220000000a00 */
[----:B------:R-:W-:-:S04]  /*0260*/  IMAD R20, R12, R5, R13 ;  /* 0x000000050c147224 */ /* 0x000fc800078e020d */
[C---:B------:R-:W-:Y:S01]  /*0270*/  VIADD R17, R20.reuse, 0x1 ;  /* 0x0000000114117836 */ /* 0x040fe20000000000 */
[C---:B------:R-:W-:Y:S01]  /*0280*/  IADD3 R25, PT, PT, R20.reuse, 0x2, RZ ;  /* 0x0000000214197810 */ /* 0x040fe20007ffe0ff */
[----:B------:R-:W-:Y:S02]  /*0290*/  VIADD R29, R20, 0x3 ;  /* 0x00000003141d7836 */ /* 0x000fe40000000000 */
[----:B0-----:R-:W-:-:S04]  /*02a0*/  IMAD.WIDE.U32 R16, R17, 0x4, R14 ;  /* 0x0000000411107825 */ /* 0x001fc800078e000e */
[--C-:B------:R-:W-:Y:S02]  /*02b0*/  IMAD.WIDE.U32 R24, R25, 0x4, R14.reuse ;  /* 0x0000000419187825 */ /* 0x100fe400078e000e */
[----:B------:R-:W2:Y:S02]  /*02c0*/  LDG.E R17, desc[UR6][R16.64] ;  /* 0x0000000610117981 */ /* 0x000ea4000c1e1900 */
[----:B------:R-:W-:-:S04]  /*02d0*/  IMAD.WIDE.U32 R28, R29, 0x4, R14 ;  /* 0x000000041d1c7825 */ /* 0x000fc800078e000e */
[C---:B------:R-:W-:Y:S02]  /*02e0*/  IMAD.WIDE.U32 R22, R20.reuse, 0x4, R14 ;  /* 0x0000000414167825 */ /* 0x040fe400078e000e */
[----:B------:R-:W3:Y:S04]  /*02f0*/  LDG.E R29, desc[UR6][R28.64] ;  /* 0x000000061c1d7981 */ /* 0x000ee8000c1e1900 */
[----:B------:R0:W4:Y:S04]  /*0300*/  LDG.E R16, desc[UR6][R24.64] ;  /* 0x0000000618107981 */ /* 0x000128000c1e1900 */
[----:B------:R1:W5:Y:S01]  /*0310*/  LDG.E R22, desc[UR6][R22.64] ;  /* 0x0000000616167981 */ /* 0x000362000c1e1900 */
[C---:B------:R-:W-:Y:S01]  /*0320*/  VIADD R27, R20.reuse, 0x5 ;  /* 0x00000005141b7836 */ /* 0x040fe20000000000 */
[----:B------:R-:W-:-:S03]  /*0330*/  IADD3 R19, PT, PT, R20, 0x4, RZ ;  /* 0x0000000414137810 */ /* 0x000fc60007ffe0ff */
[----:B------:R-:W-:Y:S01]  /*0340*/  IMAD.WIDE.U32 R26, R27, 0x4, R14 ;  /* 0x000000041b1a7825 */ /* 0x000fe200078e000e */
[----:B0-----:R-:W-:-:S03]  /*0350*/  IADD3 R25, PT, PT, R20, 0x6, RZ ;  /* 0x0000000614197810 */ /* 0x001fc60007ffe0ff */
[--C-:B------:R-:W-:Y:S01]  /*0360*/  IMAD.WIDE.U32 R18, R19, 0x4, R14.reuse ;  /* 0x0000000413127825 */ /* 0x100fe200078e000e */
[----:B------:R0:W5:Y:S03]  /*0370*/  LDG.E R21, desc[UR6][R26.64] ;  /* 0x000000061a157981 */ /* 0x000166000c1e1900 */
[----:B------:R-:W-:Y:S02]  /*0380*/  IMAD.WIDE.U32 R24, R25, 0x4, R14 ;  /* 0x0000000419187825 */ /* 0x000fe400078e000e */
[----:B------:R-:W5:Y:S04]  /*0390*/  LDG.E R19, desc[UR6][R18.64] ;  /* 0x0000000612137981 */ /* 0x000f68000c1e1900 */
[----:B------:R0:W5:Y:S01]  /*03a0*/  LDG.E R18, desc[UR6][R24.64] ;  /* 0x0000000618127981 */ /* 0x000162000c1e1900 */
[C---:B-1----:R-:W-:Y:S01]  /*03b0*/  IMAD R23, R20.reuse, 0x4, R11 ;  /* 0x0000000414177824 */ /* 0x042fe200078e020b */
[----:B------:R-:W-:-:S02]  /*03c0*/  IADD3 R28, PT, PT, R20, 0x7, RZ ;  /* 0x00000007141c7810 */ /* 0x000fc40007ffe0ff */
[C---:B0-----:R-:W-:Y:S01]  /*03d0*/  IADD3 R27, PT, PT, R20.reuse, 0x9, RZ ;  /* 0x00000009141b7810 */ /* 0x041fe20007ffe0ff */
[----:B------:R-:W-:-:S04]  /*03e0*/  VIADD R25, R20, 0x8 ;  /* 0x0000000814197836 */ /* 0x000fc80000000000 */
[----:B------:R-:W-:-:S06]  /*03f0*/  IMAD.WIDE.U32 R26, R27, 0x4, R14 ;  /* 0x000000041b1a7825 */ /* 0x000fcc00078e000e */
[----:B------:R0:W5:Y:S02]  /*0400*/  LDG.E R26, desc[UR6][R26.64] ;  /* 0x000000061a1a7981 */ /* 0x000164000c1e1900 */
[----:B0-----:R-:W-:Y:S02]  /*0410*/  VIADD R27, R20, 0xc ;  /* 0x0000000c141b7836 */ /* 0x001fe40000000000 */
[----:B--2---:R-:W-:Y:S04]  /*0420*/  STS [R23+0x4], R17 ;  /* 0x0000041117007388 */ /* 0x004fe80000000800 */
[----:B---3--:R-:W-:Y:S04]  /*0430*/  STS [R23+0xc], R29 ;  /* 0x00000c1d17007388 */ /* 0x008fe80000000800 */
[----:B----4-:R0:W-:Y:S04]  /*0440*/  STS [R23+0x8], R16 ;  /* 0x0000081017007388 */ /* 0x0101e80000000800 */
[----:B-----5:R1:W-:Y:S01]  /*0450*/  STS [R23], R22 ;  /* 0x0000001617007388 */ /* 0x0203e20000000800 */
[----:B0-----:R-:W-:-:S04]  /*0460*/  IMAD.WIDE.U32 R16, R28, 0x4, R14 ;  /* 0x000000041c107825 */ /* 0x001fc800078e000e */
[--C-:B------:R-:W-:Y:S01]  /*0470*/  IMAD.WIDE.U32 R28, R25, 0x4, R14.reuse ;  /* 0x00000004191c7825 */ /* 0x100fe200078e000e */
[----:B-1----:R0:W2:Y:S03]  /*0480*/  LDG.E R22, desc[UR6][R16.64] ;  /* 0x0000000610167981 */ /* 0x0020a6000c1e1900 */
[C---:B------:R-:W-:Y:S02]  /*0490*/  VIADD R25, R20.reuse, 0xa ;  /* 0x0000000a14197836 */ /* 0x040fe40000000000 */
[----:B------:R1:W3:Y:S02]  /*04a0*/  LDG.E R28, desc[UR6][R28.64] ;  /* 0x000000061c1c7981 */ /* 0x0002e4000c1e1900 */
[--C-:B------:R-:W-:Y:S01]  /*04b0*/  IMAD.WIDE.U32 R24, R25, 0x4, R14.reuse ;  /* 0x0000000419187825 */ /* 0x100fe200078e000e */
[C---:B0-----:R-:W-:Y:S01]  /*04c0*/  IADD3 R17, PT, PT, R20.reuse, 0xb, RZ ;  /* 0x0000000b14117810 */ /* 0x041fe20007ffe0ff */
[----:B------:R0:W-:Y:S04]  /*04d0*/  STS [R23+0x14], R21 ;  /* 0x0000141517007388 */ /* 0x0001e80000000800 */
[----:B------:R-:W-:Y:S01]  /*04e0*/  IMAD.WIDE.U32 R16, R17, 0x4, R14 ;  /* 0x0000000411107825 */ /* 0x000fe200078e000e */
[C---:B-1----:R-:W-:Y:S01]  /*04f0*/  IADD3 R29, PT, PT, R20.reuse, 0xd, RZ ;  /* 0x0000000d141d7810 */ /* 0x042fe20007ffe0ff */
[----:B------:R-:W4:Y:S02]  /*0500*/  LDG.E R24, desc[UR6][R24.64] ;  /* 0x0000000618187981 */ /* 0x000f24000c1e1900 */
[----:B0-----:R-:W-:-:S02]  /*0510*/  VIADD R21, R20, 0xe ;  /* 0x0000000e14157836 */ /* 0x001fc40000000000 */
[----:B------:R-:W-:Y:S04]  /*0520*/  STS [R23+0x10], R19 ;  /* 0x0000101317007388 */ /* 0x000fe80000000800 */
[----:B------:R0:W5:Y:S04]  /*0530*/  LDG.E R25, desc[UR6][R16.64] ;  /* 0x0000000610197981 */ /* 0x000168000c1e1900 */
[----:B------:R1:W-:Y:S01]  /*0540*/  STS [R23+0x18], R18 ;  /* 0x0000181217007388 */ /* 0x0003e20000000800 */
[----:B0-----:R-:W-:Y:S01]  /*0550*/  IMAD.WIDE.U32 R16, R29, 0x4, R14 ;  /* 0x000000041d107825 */ /* 0x001fe200078e000e */
[----:B------:R-:W-:-:S03]  /*0560*/  IADD3 R29, PT, PT, R20, 0xf, RZ ;  /* 0x0000000f141d7810 */ /* 0x000fc60007ffe0ff */
[--C-:B-1----:R-:W-:Y:S02]  /*0570*/  IMAD.WIDE.U32 R18, R27, 0x4, R14.reuse ;  /* 0x000000041b127825 */ /* 0x102fe400078e000e */
[----:B------:R-:W5:Y:S02]  /*0580*/  LDG.E R27, desc[UR6][R16.64] ;  /* 0x00000006101b7981 */ /* 0x000f64000c1e1900 */
[--C-:B------:R-:W-:Y:S02]  /*0590*/  IMAD.WIDE.U32 R20, R21, 0x4, R14.reuse ;  /* 0x0000000415147825 */ /* 0x100fe400078e000e */
[----:B------:R-:W5:Y:S02]  /*05a0*/  LDG.E R19, desc[UR6][R18.64] ;  /* 0x0000000612137981 */ /* 0x000f64000c1e1900 */
[----:B------:R-:W-:Y:S02]  /*05b0*/  IMAD.WIDE.U32 R14, R29, 0x4, R14 ;  /* 0x000000041d0e7825 */ /* 0x000fe400078e000e */
[----:B------:R-:W5:Y:S04]  /*05c0*/  LDG.E R20, desc[UR6][R20.64] ;  /* 0x0000000614147981 */ /* 0x000f68000c1e1900 */
[----:B------:R-:W5:Y:S01]  /*05d0*/  LDG.E R14, desc[UR6][R14.64] ;  /* 0x000000060e0e7981 */ /* 0x000f62000c1e1900 */
[----:B------:R-:W-:-:S03]  /*05e0*/  VIADD R13, R13, 0x10 ;  /* 0x000000100d0d7836 */ /* 0x000fc60000000000 */
[----:B------:R0:W-:Y:S02]  /*05f0*/  STS [R23+0x24], R26 ;  /* 0x0000241a17007388 */ /* 0x0001e40000000800 */
[----:B------:R-:W-:Y:S02]  /*0600*/  ISETP.NE.AND P3, PT, R13, R8, PT ;  /* 0x000000080d00720c */ /* 0x000fe40003f65270 */
[----:B--2---:R0:W-:Y:S04]  /*0610*/  STS [R23+0x1c], R22 ;  /* 0x00001c1617007388 */ /* 0x0041e80000000800 */
[----:B---3--:R0:W-:Y:S04]  /*0620*/  STS [R23+0x20], R28 ;  /* 0x0000201c17007388 */ /* 0x0081e80000000800 */
[----:B----4-:R0:W-:Y:S04]  /*0630*/  STS [R23+0x28], R24 ;  /* 0x0000281817007388 */ /* 0x0101e80000000800 */
[----:B-----5:R0:W-:Y:S04]  /*0640*/  STS [R23+0x2c], R25 ;  /* 0x00002c1917007388 */ /* 0x0201e80000000800 */
[----:B------:R0:W-:Y:S04]  /*0650*/  STS [R23+0x34], R27 ;  /* 0x0000341b17007388 */ /* 0x0001e80000000800 */
[----:B------:R0:W-:Y:S04]  /*0660*/  STS [R23+0x30], R19 ;  /* 0x0000301317007388 */ /* 0x0001e80000000800 */
[----:B------:R0:W-:Y:S04]  /*0670*/  STS [R23+0x38], R20 ;  /* 0x0000381417007388 */ /* 0x0001e80000000800 */
[----:B------:R0:W-:Y:S01]  /*0680*/  STS [R23+0x3c], R14 ;  /* 0x00003c0e17007388 */ /* 0x0001e20000000800 */
[----:B------:R-:W-:Y:S05]  /*0690*/  @P3 BRA `(.L_x_172) ;  /* 0xfffffff800ec3947 */ /* 0x000fea000383ffff */
[----:B------:R-:W-:-:S07]  /*06a0*/  MOV R11, R8 ;  /* 0x00000008000b7202 */ /* 0x000fce0000000f00 */
.L_x_171:
[----:B------:R-:W-:-:S13]  /*06b0*/  ISETP.NE.AND P3, PT, R4, RZ, PT ;  /* 0x000000ff0400720c */ /* 0x000fda0003f65270 */
[----:B------:R-:W-:Y:S05]  /*06c0*/  @!P3 BRA `(.L_x_173) ;  /* 0x000000040058b947 */ /* 0x000fea0003800000 */
[----:B------:R-:W-:Y:S01]  /*06d0*/  ISETP.NE.AND P3, PT, R6, RZ, PT ;  /* 0x000000ff0600720c */ /* 0x000fe20003f65270 */
[----:B------:R-:W-:-:S12]  /*06e0*/  @!P0 BRA `(.L_x_174) ;  /* 0x0000000000988947 */ /* 0x000fd80003800000 */
[----:B0-----:R-:W0:Y:S01]  /*06f0*/  LDC.64 R14, c[0x0][0x388] ;  /* 0x0000e200ff0e7b82 */ /* 0x001e220000000a00 */
[----:B------:R-:W-:-:S04]  /*0700*/  IMAD R13, R12, R5, R11 ;  /* 0x000000050c0d7224 */ /* 0x000fc800078e020b */
[C---:B------:R-:W-:Y:S01]  /*0710*/  VIADD R25, R13.reuse, 0x1 ;  /* 0x000000010d197836 */ /* 0x040fe20000000000 */
[C---:B------:R-:W-:Y:S01]  /*0720*/  IADD3 R23, PT, PT, R13.reuse, 0x2, RZ ;  /* 0x000000020d177810 */ /* 0x040fe20007ffe0ff */
[C---:B------:R-:W-:Y:S01]  /*0730*/  VIADD R29, R13.reuse, 0x3 ;  /* 0x000000030d1d7836 */ /* 0x040fe20000000000 */
[C---:B------:R-:W-:Y:S01]  /*0740*/  IADD3 R21, PT, PT, R13.reuse, 0x4, RZ ;  /* 0x000000040d157810 */ /* 0x040fe20007ffe0ff */
[C---:B------:R-:W-:Y:S02]  /*0750*/  VIADD R17, R13.reuse, 0x5 ;  /* 0x000000050d117836 */ /* 0x040fe40000000000 */
[C---:B------:R-:W-:Y:S02]  /*0760*/  VIADD R27, R13.reuse, 0x7 ;  /* 0x000000070d1b7836 */ /* 0x040fe40000000000 */
[----:B0-----:R-:W-:-:S04]  /*0770*/  IMAD.WIDE.U32 R18, R13, 0x4, R14 ;  /* 0x000000040d127825 */ /* 0x001fc800078e000e */
[--C-:B------:R-:W-:Y:S01]  /*0780*/  IMAD.WIDE.U32 R24, R25, 0x4, R14.reuse ;  /* 0x0000000419187825 */ /* 0x100fe200078e000e */
[----:B------:R0:W2:Y:S03]  /*0790*/  LDG.E R26, desc[UR6][R18.64] ;  /* 0x00000006121a7981 */ /* 0x0000a6000c1e1900 */
[--C-:B------:R-:W-:Y:S02]  /*07a0*/  IMAD.WIDE.U32 R22, R23, 0x4, R14.reuse ;  /* 0x0000000417167825 */ /* 0x100fe400078e000e */
[----:B------:R-:W3:Y:S02]  /*07b0*/  LDG.E R24, desc[UR6][R24.64] ;  /* 0x0000000618187981 */ /* 0x000ee4000c1e1900 */
[--C-:B------:R-:W-:Y:S02]  /*07c0*/  IMAD.WIDE.U32 R28, R29, 0x4, R14.reuse ;  /* 0x000000041d1c7825 */ /* 0x100fe400078e000e */
[----:B------:R-:W4:Y:S01]  /*07d0*/  LDG.E R22, desc[UR6][R22.64] ;  /* 0x0000000616167981 */ /* 0x000f22000c1e1900 */
[----:B0-----:R-:W-:Y:S01]  /*07e0*/  IADD3 R19, PT, PT, R13, 0x6, RZ ;  /* 0x000000060d137810 */ /* 0x001fe20007ffe0ff */
[----:B------:R-:W-:-:S02]  /*07f0*/  IMAD.WIDE.U32 R20, R21, 0x4, R14 ;  /* 0x0000000415147825 */ /* 0x000fc400078e000e */
[----:B------:R-:W5:Y:S02]  /*0800*/  LDG.E R28, desc[UR6][R28.64] ;  /* 0x000000061c1c7981 */ /* 0x000f64000c1e1900 */
[--C-:B------:R-:W-:Y:S02]  /*0810*/  IMAD.WIDE.U32 R16, R17, 0x4, R14.reuse ;  /* 0x0000000411107825 */ /* 0x100fe400078e000e */
[----:B------:R-:W5:Y:S02]  /*0820*/  LDG.E R20, desc[UR6][R20.64] ;  /* 0x0000000614147981 */ /* 0x000f64000c1e1900 */
[--C-:B------:R-:W-:Y:S02]  /*0830*/  IMAD.WIDE.U32 R18, R19, 0x4, R14.reuse ;  /* 0x0000000413127825 */ /* 0x100fe400078e000e */
[----:B------:R-:W5:Y:S02]  /*0840*/  LDG.E R16, desc[UR6][R16.64] ;  /* 0x0000000610107981 */ /* 0x000f64000c1e1900 */
[----:B------:R-:W-:-:S02]  /*0850*/  IMAD.WIDE.U32 R14, R27, 0x4, R14 ;  /* 0x000000041b0e7825 */ /* 0x000fc400078e000e */
[----:B------:R-:W5:Y:S04]  /*0860*/  LDG.E R18, desc[UR6][R18.64] ;  /* 0x0000000612127981 */ /* 0x000f68000c1e1900 */
[----:B------:R-:W5:Y:S01]  /*0870*/  LDG.E R14, desc[UR6][R14.64] ;  /* 0x000000060e0e7981 */ /* 0x000f62000c1e1900 */
[----:B------:R-:W0:Y:S01]  /*0880*/  S2UR UR5, SR_CgaCtaId ;  /* 0x00000000000579c3 */ /* 0x000e220000008800 */
[----:B------:R-:W-:Y:S02]  /*0890*/  UMOV UR4, 0x400 ;  /* 0x0000040000047882 */ /* 0x000fe40000000000 */
[----:B0-----:R-:W-:-:S06]  /*08a0*/  ULEA UR4, UR5, UR4, 0x18 ;  /* 0x0000000405047291 */ /* 0x001fcc000f8ec0ff */
[----:B------:R-:W-:Y:S02]  /*08b0*/  LEA R13, R13, UR4, 0x2 ;  /* 0x000000040d0d7c11 */ /* 0x000fe4000f8e10ff */
[----:B------:R-:W-:-:S03]  /*08c0*/  IADD3 R11, PT, PT, R11, 0x8, RZ ;  /* 0x000000080b0b7810 */ /* 0x000fc60007ffe0ff */
[----:B--2---:R1:W-:Y:S04]  /*08d0*/  STS [R13], R26 ;  /* 0x0000001a0d007388 */ /* 0x0043e80000000800 */
[----:B---3--:R1:W-:Y:S04]  /*08e0*/  STS [R13+0x4], R24 ;  /* 0x000004180d007388 */ /* 0x0083e80000000800 */
[----:B----4-:R1:W-:Y:S04]  /*08f0*/  STS [R13+0x8], R22 ;  /* 0x000008160d007388 */ /* 0x0103e80000000800 */
[----:B-----5:R1:W-:Y:S04]  /*0900*/  STS [R13+0xc], R28 ;  /* 0x00000c1c0d007388 */ /* 0x0203e80000000800 */
[----:B------:R1:W-:Y:S04]  /*0910*/  STS [R13+0x10], R20 ;  /* 0x000010140d007388 */ /* 0x0003e80000000800 */
[----:B------:R1:W-:Y:S04]  /*0920*/  STS [R13+0x14], R16 ;  /* 0x000014100d007388 */ /* 0x0003e80000000800 */
[----:B------:R1:W-:Y:S04]  /*0930*/  STS [R13+0x18], R18 ;  /* 0x000018120d007388 */ /* 0x0003e80000000800 */
[----:B------:R1:W-:Y:S02]  /*0940*/  STS [R13+0x1c], R14 ;  /* 0x00001c0e0d007388 */ /* 0x0003e40000000800 */
.L_x_174:
[----:B------:R-:W-:Y:S05]  /*0950*/  @!P3 BRA `(.L_x_173) ;  /* 0x0000000000b4b947 */ /* 0x000fea0003800000 */
[----:B------:R-:W-:Y:S01]  /*0960*/  ISETP.NE.AND P3, PT, R9, RZ, PT ;  /* 0x000000ff0900720c */ /* 0x000fe20003f65270 */
[----:B------:R-:W-:-:S12]  /*0970*/  @!P1 BRA `(.L_x_175) ;  /* 0x0000000000589947 */ /* 0x000fd80003800000 */
[----:B01----:R-:W0:Y:S01]  /*0980*/  LDC.64 R18, c[0x0][0x388] ;  /* 0x0000e200ff127b82 */ /* 0x003e220000000a00 */
[----:B------:R-:W-:-:S04]  /*0990*/  IMAD R13, R12, R5, R11 ;  /* 0x000000050c0d7224 */ /* 0x000fc800078e020b */
[C---:B------:R-:W-:Y:S01]  /*09a0*/  VIADD R15, R13.reuse, 0x1 ;  /* 0x000000010d0f7836 */ /* 0x040fe20000000000 */
[C---:B------:R-:W-:Y:S01]  /*09b0*/  IADD3 R17, PT, PT, R13.reuse, 0x2, RZ ;  /* 0x000000020d117810 */ /* 0x040fe20007ffe0ff */
[C---:B------:R-:W-:Y:S02]  /*09c0*/  VIADD R23, R13.reuse, 0x3 ;  /* 0x000000030d177836 */ /* 0x040fe40000000000 */
[----:B0-----:R-:W-:-:S04]  /*09d0*/  IMAD.WIDE.U32 R20, R13, 0x4, R18 ;  /* 0x000000040d147825 */ /* 0x001fc800078e0012 */
[--C-:B------:R-:W-:Y:S02]  /*09e0*/  IMAD.WIDE.U32 R14, R15, 0x4, R18.reuse ;  /* 0x000000040f0e7825 */ /* 0x100fe400078e0012 */
[----:B------:R-:W2:Y:S02]  /*09f0*/  LDG.E R20, desc[UR6][R20.64] ;  /* 0x0000000614147981 */ /* 0x000ea4000c1e1900 */
[--C-:B------:R-:W-:Y:S02]  /*0a00*/  IMAD.WIDE.U32 R16, R17, 0x4, R18.reuse ;  /* 0x0000000411107825 */ /* 0x100fe400078e0012 */
[----:B------:R-:W3:Y:S02]  /*0a10*/  LDG.E R14, desc[UR6][R14.64] ;  /* 0x000000060e0e7981 */ /* 0x000ee4000c1e1900 */
[----:B------:R-:W-:Y:S02]  /*0a20*/  IMAD.WIDE.U32 R18, R23, 0x4, R18 ;  /* 0x0000000417127825 */ /* 0x000fe400078e0012 */
[----:B------:R-:W4:Y:S04]  /*0a30*/  LDG.E R16, desc[UR6][R16.64] ;  /* 0x0000000610107981 */ /* 0x000f28000c1e1900 */
[----:B------:R-:W5:Y:S01]  /*0a40*/  LDG.E R18, desc[UR6][R18.64] ;  /* 0x0000000612127981 */ /* 0x000f62000c1e1900 */
[----:B------:R-:W0:Y:S01]  /*0a50*/  S2UR UR5, SR_CgaCtaId ;  /* 0x00000000000579c3 */ /* 0x000e220000008800 */
[----:B------:R-:W-:-:S02]  /*0a60*/  UMOV UR4, 0x400 ;  /* 0x0000040000047882 */ /* 0x000fc40000000000 */
[----:B0-----:R-:W-:-:S06]  /*0a70*/  ULEA UR4, UR5, UR4, 0x18 ;  /* 0x0000000405047291 */ /* 0x001fcc000f8ec0ff */
[----:B------:R-:W-:Y:S02]  /*0a80*/  LEA R13, R13, UR4, 0x2 ;  /* 0x000000040d0d7c11 */ /* 0x000fe4000f8e10ff */
[----:B------:R-:W-:-:S03]  /*0a90*/  IADD3 R11, PT, PT, R11, 0x4, RZ ;  /* 0x000000040b0b7810 */ /* 0x000fc60007ffe0ff */
[----:B--2---:R2:W-:Y:S04]  /*0aa0*/  STS [R13], R20 ;  /* 0x000000140d007388 */ /* 0x0045e80000000800 */
[----:B---3--:R2:W-:Y:S04]  /*0ab0*/  STS [R13+0x4], R14 ;  /* 0x0000040e0d007388 */ /* 0x0085e80000000800 */
[----:B----4-:R2:W-:Y:S04]  /*0ac0*/  STS [R13+0x8], R16 ;  /* 0x000008100d007388 */ /* 0x0105e80000000800 */
[----:B-----5:R2:W-:Y:S02]  /*0ad0*/  STS [R13+0xc], R18 ;  /* 0x00000c120d007388 */ /* 0x0205e40000000800 */
.L_x_175:
[----:B------:R-:W-:Y:S05]  /*0ae0*/  @!P3 BRA `(.L_x_173) ;  /* 0x000000000050b947 */ /* 0x000fea0003800000 */
[----:B012---:R-:W0:Y:S01]  /*0af0*/  LDC.64 R14, c[0x0][0x388] ;  /* 0x0000e200ff0e7b82 */ /* 0x007e220000000a00 */
[----:B------:R-:W-:-:S04]  /*0b00*/  IMAD R11, R12, R5, R11 ;  /* 0x000000050c0b7224 */ /* 0x000fc800078e020b */
[----:B0-----:R-:W-:-:S06]  /*0b10*/  IMAD.WIDE.U32 R12, R11, 0x4, R14 ;  /* 0x000000040b0c7825 */ /* 0x001fcc00078e000e */
[----:B------:R-:W2:Y:S01]  /*0b20*/  LDG.E R12, desc[UR6][R12.64] ;  /* 0x000000060c0c7981 */ /* 0x000ea2000c1e1900 */
[----:B------:R-:W0:Y:S01]  /*0b30*/  S2UR UR5, SR_CgaCtaId ;  /* 0x00000000000579c3 */ /* 0x000e220000008800 */
[----:B------:R-:W-:Y:S01]  /*0b40*/  UMOV UR4, 0x400 ;  /* 0x0000040000047882 */ /* 0x000fe20000000000 */
[----:B------:R-:W-:Y:S01]  /*0b50*/  ISETP.NE.AND P3, PT, R9, 0x1, PT ;  /* 0x000000010900780c */ /* 0x000fe20003f65270 */
[----:B0-----:R-:W-:-:S06]  /*0b60*/  ULEA UR4, UR5, UR4, 0x18 ;  /* 0x0000000405047291 */ /* 0x001fcc000f8ec0ff */
[----:B------:R-:W-:-:S05]  /*0b70*/  LEA R17, R11, UR4, 0x2 ;  /* 0x000000040b117c11 */ /* 0x000fca000f8e10ff */
[----:B--2---:R3:W-:Y:S01]  /*0b80*/  STS [R17], R12 ;  /* 0x0000000c11007388 */ /* 0x0047e20000000800 */
[----:B------:R-:W-:Y:S05]  /*0b90*/  @!P3 BRA `(.L_x_173) ;  /* 0x000000000024b947 */ /* 0x000fea0003800000 */
[----:B------:R-:W-:Y:S01]  /*0ba0*/  ISETP.NE.AND P3, PT, R9, 0x2, PT ;  /* 0x000000020900780c */ /* 0x000fe20003f65270 */
[----:B------:R-:W-:-:S04]  /*0bb0*/  VIADD R13, R11, 0x1 ;  /* 0x000000010b0d7836 */ /* 0x000fc80000000000 */
[----:B---3--:R-:W-:-:S06]  /*0bc0*/  IMAD.WIDE.U32 R12, R13, 0x4, R14 ;  /* 0x000000040d0c7825 */ /* 0x008fcc00078e000e */
[----:B------:R-:W2:Y:S02]  /*0bd0*/  LDG.E R12, desc[UR6][R12.64] ;  /* 0x000000060c0c7981 */ /* 0x000ea4000c1e1900 */
[----:B------:R-:W-:-:S05]  /*0be0*/  @P3 IADD3 R11, PT, PT, R11, 0x2, RZ ;  /* 0x000000020b0b3810 */ /* 0x000fca0007ffe0ff */
[----:B------:R-:W-:-:S06]  /*0bf0*/  @P3 IMAD.WIDE.U32 R14, R11, 0x4, R14 ;  /* 0x000000040b0e3825 */ /* 0x000fcc00078e000e */
[----:B------:R-:W3:Y:S04]  /*0c00*/  @P3 LDG.E R14, desc[UR6][R14.64] ;  /* 0x000000060e0e3981 */ /* 0x000ee8000c1e1900 */
[----:B--2---:R4:W-:Y:S04]  /*0c10*/  STS [R17+0x4], R12 ;  /* 0x0000040c11007388 */ /* 0x0049e80000000800 */
[----:B---3--:R4:W-:Y:S02]  /*0c20*/  @P3 STS [R17+0x8], R14 ;  /* 0x0000080e11003388 */ /* 0x0089e40000000800 */
.L_x_173:
[----:B------:R-:W-:Y:S05]  /*0c30*/  @!P2 BRA `(.L_x_176) ;  /* 0xfffffff4004ca947 */ /* 0x000fea000383ffff */
.L_x_170:
[----:B------:R-:W-:Y:S05]  /*0c40*/  BSYNC.RECONVERGENT B0 ;  /* 0x0000000000007941 */ /* 0x000fea0003800200 */
.L_x_169:
[----:B------:R-:W5:Y:S01]  /*0c50*/  LDCU UR8, c[0x0][0x3a0] ;  /* 0x00007400ff0877ac */ /* 0x000f620008000800 */
[----:B------:R-:W0:Y:S01]  /*0c60*/  S2UR UR5, SR_CgaCtaId ;  /* 0x00000000000579c3 */ /* 0x000e220000008800 */
[C---:B------:R-:W-:Y:S01]  /*0c70*/  ISETP.NE.AND P0, PT, R5.reuse, RZ, PT ;  /* 0x000000ff0500720c */ /* 0x040fe20003f05270 */
[----:B------:R-:W-:Y:S01]  /*0c80*/  IMAD R3, R5, R7, RZ ;  /* 0x0000000705037224 */ /* 0x000fe200078e02ff */
[----:B------:R-:W-:Y:S01]  /*0c90*/  UMOV UR4, 0x400 ;  /* 0x0000040000047882 */ /* 0x000fe20000000000 */
[----:B------:R-:W-:Y:S01]  /*0ca0*/  BSSY.RECONVERGENT B0, `(.L_x_177) ;  /* 0x00000a8000007945 */ /* 0x000fe20003800200 */
[----:B-----5:R-:W-:Y:S01]  /*0cb0*/  ISETP.GE.U32.OR P0, PT, R2, UR8, !P0 ;  /* 0x0000000802007c0c */ /* 0x020fe2000c706470 */
[----:B0-----:R-:W-:-:S06]  /*0cc0*/  ULEA UR4, UR5, UR4, 0x18 ;  /* 0x0000000405047291 */ /* 0x001fcc000f8ec0ff */
[----:B------:R-:W-:-:S06]  /*0cd0*/  LEA R3, R3, UR4, 0x2 ;  /* 0x0000000403037c11 */ /* 0x000fcc000f8e10ff */
[----:B------:R-:W-:Y:S05]  /*0ce0*/  @P0 BRA `(.L_x_178) ;  /* 0x00000008008c0947 */ /* 0x000fea0003800000 */
[C---:B------:R-:W-:Y:S01]  /*0cf0*/  VIADD R6, R5.reuse, 0xffffffff ;  /* 0xffffffff05067836 */ /* 0x040fe20000000000 */
[----:B------:R-:W-:Y:S01]  /*0d00*/  LOP3.LUT R4, R5, 0xf, RZ, 0xc0, !PT ;  /* 0x0000000f05047812 */ /* 0x000fe200078ec0ff */
[----:B------:R-:W-:Y:S03]  /*0d10*/  BSSY.RECONVERGENT B1, `(.L_x_179) ;  /* 0x000004d000017945 */ /* 0x000fe60003800200 */
[----:B------:R-:W-:Y:S01]  /*0d20*/  ISETP.GE.U32.AND P0, PT, R6, 0xf, PT ;  /* 0x0000000f0600780c */ /* 0x000fe20003f06070 */
[----:B------:R-:W-:Y:S01]  /*0d30*/  HFMA2 R6, -RZ, RZ, 0, 0 ;  /* 0x00000000ff067431 */ /* 0x000fe200000001ff */
[----:B------:R-:W-:-:S11]  /*0d40*/  ISETP.NE.AND P1, PT, R4, RZ, PT ;  /* 0x000000ff0400720c */ /* 0x000fd60003f25270 */
[----:B------:R-:W-:Y:S05]  /*0d50*/  @!P0 BRA `(.L_x_180) ;  /* 0x0000000400208947 */ /* 0x000fea0003800000 */
[----:B------:R-:W-:Y:S01]  /*0d60*/  LOP3.LUT R6, R5, 0xfffffff0, RZ, 0xc0, !PT ;  /* 0xfffffff005067812 */ /* 0x000fe200078ec0ff */
[----:B------:R-:W-:-:S07]  /*0d70*/  IMAD.MOV.U32 R9, RZ, RZ, RZ ;  /* 0x000000ffff097224 */ /* 0x000fce00078e00ff */
.L_x_181:
[----:B01234-:R-:W0:Y:S01]  /*0d80*/  LDC.64 R12, c[0x0][0x380] ;  /* 0x0000e000ff0c7b82 */ /* 0x01fe220000000a00 */
[----:B------:R-:W-:-:S05]  /*0d90*/  IMAD R21, R2, R5, R9 ;  /* 0x0000000502157224 */ /* 0x000fca00078e0209 */
[----:B------:R-:W-:-:S05]  /*0da0*/  IADD3 R23, PT, PT, R21, 0x1, RZ ;  /* 0x0000000115177810 */ /* 0x000fca0007ffe0ff */
[----:B0-----:R-:W-:-:S04]  /*0db0*/  IMAD.WIDE.U32 R22, R23, 0x4, R12 ;  /* 0x0000000417167825 */ /* 0x001fc800078e000c */
[C-C-:B------:R-:W-:Y:S01]  /*0dc0*/  IMAD.WIDE.U32 R10, R21.reuse, 0x4, R12.reuse ;  /* 0x00000004150a7825 */ /* 0x140fe200078e000c */
[----:B------:R-:W2:Y:S04]  /*0dd0*/  LDG.E R27, desc[UR6][R22.64] ;  /* 0x00000006161b7981 */ /* 0x000ea8000c1e1900 */
[----:B------:R0:W3:Y:S01]  /*0de0*/  LDG.E R20, desc[UR6][R10.64] ;  /* 0x000000060a147981 */ /* 0x0000e2000c1e1900 */
[C---:B------:R-:W-:Y:S01]  /*0df0*/  VIADD R17, R21.reuse, 0x2 ;  /* 0x0000000215117836 */ /* 0x040fe20000000000 */
[C---:B------:R-:W-:Y:S02]  /*0e00*/  IADD3 R15, PT, PT, R21.reuse, 0x3, RZ ;  /* 0x00000003150f7810 */ /* 0x040fe40007ffe0ff */
[----:B------:R-:W-:Y:S01]  /*0e10*/  IADD3 R25, PT, PT, R21, 0x7, RZ ;  /* 0x0000000715197810 */ /* 0x000fe20007ffe0ff */
[----:B------:R-:W-:Y:S01]  /*0e20*/  IMAD.WIDE.U32 R16, R17, 0x4, R12 ;  /* 0x0000000411107825 */ /* 0x000fe200078e000c */
[----:B------:R-:W-:-:S03]  /*0e30*/  IADD3 R29, PT, PT, R21, 0x5, RZ ;  /* 0x00000005151d7810 */ /* 0x000fc60007ffe0ff */
[--C-:B------:R-:W-:Y:S01]  /*0e40*/  IMAD.WIDE.U32 R14, R15, 0x4, R12.reuse ;  /* 0x000000040f0e7825 */ /* 0x100fe200078e000c */
[----:B------:R1:W4:Y:S03]  /*0e50*/  LDG.E R8, desc[UR6][R16.64] ;  /* 0x0000000610087981 */ /* 0x000326000c1e1900 */
[----:B0-----:R-:W-:Y:S01]  /*0e60*/  VIADD R11, R21, 0x6 ;  /* 0x00000006150b7836 */ /* 0x001fe20000000000 */
[----:B------:R0:W5:Y:S01]  /*0e70*/  LDG.E R23, desc[UR6][R14.64] ;  /* 0x000000060e177981 */ /* 0x000162000c1e1900 */
[----:B------:R-:W-:-:S04]  /*0e80*/  IMAD.WIDE.U32 R24, R25, 0x4, R12 ;  /* 0x0000000419187825 */ /* 0x000fc800078e000c */
[C---:B------:R-:W-:Y:S02]  /*0e90*/  VIADD R19, R21.reuse, 0x4 ;  /* 0x0000000415137836 */ /* 0x040fe40000000000 */
[----:B-1----:R-:W-:Y:S01]  /*0ea0*/  VIADD R17, R21, 0x8 ;  /* 0x0000000815117836 */ /* 0x002fe20000000000 */
[----:B------:R1:W5:Y:S01]  /*0eb0*/  LDG.E R24, desc[UR6][R24.64] ;  /* 0x0000000618187981 */ /* 0x000362000c1e1900 */
[----:B------:R-:W-:Y:S01]  /*0ec0*/  IMAD.WIDE.U32 R28, R29, 0x4, R12 ;  /* 0x000000041d1c7825 */ /* 0x000fe200078e000c */
[----:B0-----:R-:W-:-:S03]  /*0ed0*/  IADD3 R15, PT, PT, R21, 0x9, RZ ;  /* 0x00000009150f7810 */ /* 0x001fc60007ffe0ff */
[----:B------:R-:W-:Y:S02]  /*0ee0*/  IMAD.WIDE.U32 R10, R11, 0x4, R12 ;  /* 0x000000040b0a7825 */ /* 0x000fe400078e000c */
[----:B------:R-:W5:Y:S02]  /*0ef0*/  LDG.E R28, desc[UR6][R28.64] ;  /* 0x000000061c1c7981 */ /* 0x000f64000c1e1900 */
[----:B------:R-:W-:Y:S02]  /*0f00*/  IMAD R22, R0, R5, R9 ;  /* 0x0000000500167224 */ /* 0x000fe400078e0209 */
[--C-:B------:R-:W-:Y:S01]  /*0f10*/  IMAD.WIDE.U32 R18, R19, 0x4, R12.reuse ;  /* 0x0000000413127825 */ /* 0x100fe200078e000c */
[----:B------:R0:W5:Y:S03]  /*0f20*/  LDG.E R26, desc[UR6][R10.64] ;  /* 0x000000060a1a7981 */ /* 0x000166000c1e1900 */
[----:B------:R-:W-:-:S02]  /*0f30*/  IMAD.WIDE.U32 R16, R17, 0x4, R12 ;  /* 0x0000000411107825 */ /* 0x000fc400078e000c */
[----:B------:R-:W5:Y:S02]  /*0f40*/  LDG.E R19, desc[UR6][R18.64] ;  /* 0x0000000612137981 */ /* 0x000f64000c1e1900 */
[----:B------:R-:W-:-:S04]  /*0f50*/  IMAD.WIDE.U32 R14, R15, 0x4, R12 ;  /* 0x000000040f0e7825 */ /* 0x000fc800078e000c */
[C---:B-1----:R-:W-:Y:S01]  /*0f60*/  VIADD R25, R21.reuse, 0xa ;  /* 0x0000000a15197836 */ /* 0x042fe20000000000 */
[----:B0-----:R-:W-:Y:S01]  /*0f70*/  LEA R11, R22, R3, 0x2 ;  /* 0x00000003160b7211 */ /* 0x001fe200078e10ff */
[----:B------:R-:W-:Y:S01]  /*0f80*/  VIADD R29, R21, 0xb ;  /* 0x0000000b151d7836 */ /* 0x000fe20000000000 */
[----:B------:R0:W5:Y:S04]  /*0f90*/  LDG.E R22, desc[UR6][R16.64] ;  /* 0x0000000610167981 */ /* 0x000168000c1e1900 */
[----:B------:R1:W5:Y:S01]  /*0fa0*/  LDG.E R18, desc[UR6][R14.64] ;  /* 0x000000060e127981 */ /* 0x000362000c1e1900 */
[----:B0-----:R-:W-:Y:S01]  /*0fb0*/  IMAD.WIDE.U32 R16, R25, 0x4, R12 ;  /* 0x0000000419107825 */ /* 0x001fe200078e000c */
[----:B------:R-:W-:-:S03]  /*0fc0*/  IADD3 R25, PT, PT, R21, 0xc, RZ ;  /* 0x0000000c15197810 */ /* 0x000fc60007ffe0ff */
[--C-:B-1----:R-:W-:Y:S01]  /*0fd0*/  IMAD.WIDE.U32 R14, R29, 0x4, R12.reuse ;  /* 0x000000041d0e7825 */ /* 0x102fe200078e000c */
[----:B------:R0:W5:Y:S03]  /*0fe0*/  LDG.E R10, desc[UR6][R16.64] ;  /* 0x00000006100a7981 */ /* 0x000166000c1e1900 */
[----:B0-----:R-:W-:Y:S02]  /*0ff0*/  IMAD.WIDE.U32 R16, R25, 0x4, R12 ;  /* 0x0000000419107825 */ /* 0x001fe400078e000c */
[----:B------:R0:W5:Y:S04]  /*1000*/  LDG.E R25, desc[UR6][R14.64] ;  /* 0x000000060e197981 */ /* 0x000168000c1e1900 */
[----:B------:R-:W5:Y:S04]  /*1010*/  LDG.E R29, desc[UR6][R16.64] ;  /* 0x00000006101d7981 */ /* 0x000f68000c1e1900 */
[----:B--2---:R1:W-:Y:S04]  /*1020*/  STS [R11+0x4], R27 ;  /* 0x0000041b0b007388 */ /* 0x0043e80000000800 */
[----:B---3--:R2:W-:Y:S01]  /*1030*/  STS [R11], R20 ;  /* 0x000000140b007388 */ /* 0x0085e20000000800 */
[C---:B-1----:R-:W-:Y:S01]  /*1040*/  VIADD R27, R21.reuse, 0xd ;  /* 0x0000000d151b7836 */ /* 0x042fe20000000000 */
[----:B--2---:R-:W-:-:S03]  /*1050*/  IADD3 R20, PT, PT, R21, 0xe, RZ ;  /* 0x0000000e15147810 */ /* 0x004fc60007ffe0ff */
[----:B0-----:R-:W-:-:S04]  /*1060*/  IMAD.WIDE.U32 R14, R27, 0x4, R12 ;  /* 0x000000041b0e7825 */ /* 0x001fc800078e000c */
[----:B------:R-:W-:Y:S02]  /*1070*/  VIADD R27, R21, 0xf ;  /* 0x0000000f151b7836 */ /* 0x000fe40000000000 */
[--C-:B------:R-:W-:Y:S01]  /*1080*/  IMAD.WIDE.U32 R20, R20, 0x4, R12.reuse ;  /* 0x0000000414147825 */ /* 0x100fe200078e000c */
[----:B------:R-:W2:Y:S03]  /*1090*/  LDG.E R14, desc[UR6][R14.64] ;  /* 0x000000060e0e7981 */ /* 0x000ea6000c1e1900 */
[----:B------:R-:W-:Y:S02]  /*10a0*/  IMAD.WIDE.U32 R12, R27, 0x4, R12 ;  /* 0x000000041b0c7825 */ /* 0x000fe400078e000c */
[----:B------:R-:W3:Y:S04]  /*10b0*/  LDG.E R20, desc[UR6][R20.64] ;  /* 0x0000000614147981 */ /* 0x000ee8000c1e1900 */
[----:B------:R-:W3:Y:S01]  /*10c0*/  LDG.E R12, desc[UR6][R12.64] ;  /* 0x000000060c0c7981 */ /* 0x000ee2000c1e1900 */
[----:B------:R-:W-:-:S03]  /*10d0*/  IADD3 R9, PT, PT, R9, 0x10, RZ ;  /* 0x0000001009097810 */ /* 0x000fc60007ffe0ff */
[----:B----4-:R0:W-:Y:S04]  /*10e0*/  STS [R11+0x8], R8 ;  /* 0x000008080b007388 */ /* 0x0101e80000000800 */
[----:B-----5:R0:W-:Y:S04]  /*10f0*/  STS [R11+0xc], R23 ;  /* 0x00000c170b007388 */ /* 0x0201e80000000800 */
[----:B------:R0:W-:Y:S04]  /*1100*/  STS [R11+0x10], R19 ;  /* 0x000010130b007388 */ /* 0x0001e80000000800 */
[----:B------:R0:W-:Y:S04]  /*1110*/  STS [R11+0x14], R28 ;  /* 0x0000141c0b007388 */ /* 0x0001e80000000800 */
[----:B------:R0:W-:Y:S04]  /*1120*/  STS [R11+0x18], R26 ;  /* 0x0000181a0b007388 */ /* 0x0001e80000000800 */
[----:B------:R0:W-:Y:S04]  /*1130*/  STS [R11+0x1c], R24 ;  /* 0x00001c180b007388 */ /* 0x0001e80000000800 */
[----:B------:R0:W-:Y:S04]  /*1140*/  STS [R11+0x20], R22 ;  /* 0x000020160b007388 */ /* 0x0001e80000000800 */
[----:B------:R0:W-:Y:S04]  /*1150*/  STS [R11+0x24], R18 ;  /* 0x000024120b007388 */ /* 0x0001e80000000800 */
[----:B------:R0:W-:Y:S01]  /*1160*/  STS [R11+0x28], R10 ;  /* 0x0000280a0b007388 */ /* 0x0001e20000000800 */
[----:B------:R-:W-:-:S03]  /*1170*/  ISETP.NE.AND P0, PT, R9, R6, PT ;  /* 0x000000060900720c */ /* 0x000fc60003f05270 */
[----:B------:R0:W-:Y:S04]  /*1180*/  STS [R11+0x2c], R25 ;  /* 0x00002c190b007388 */ /* 0x0001e80000000800 */
[----:B------:R0:W-:Y:S04]  /*1190*/  STS [R11+0x30], R29 ;  /* 0x0000301d0b007388 */ /* 0x0001e80000000800 */
[----:B--2---:R0:W-:Y:S04]  /*11a0*/  STS [R11+0x34], R14 ;  /* 0x0000340e0b007388 */ /* 0x0041e80000000800 */
[----:B---3--:R0:W-:Y:S04]  /*11b0*/  STS [R11+0x38], R20 ;  /* 0x000038140b007388 */ /* 0x0081e80000000800 */
[----:B------:R0:W-:Y:S01]  /*11c0*/  STS [R11+0x3c], R12 ;  /* 0x00003c0c0b007388 */ /* 0x0001e20000000800 */
[----:B------:R-:W-:Y:S05]  /*11d0*/  @P0 BRA `(.L_x_181) ;  /* 0xfffffff800e80947 */ /* 0x000fea000383ffff */
.L_x_180:
[----:B------:R-:W-:Y:S05]  /*11e0*/  BSYNC.RECONVERGENT B1 ;  /* 0x0000000000017941 */ /* 0x000fea0003800200 */
.L_x_179:
[----:B------:R-:W-:Y:S05]  /*11f0*/  @!P1 BRA `(.L_x_178) ;  /* 0x0000000400489947 */ /* 0x000fea0003800000 */
[----:B------:R-:W-:Y:S01]  /*1200*/  ISETP.GE.U32.AND P0, PT, R4, 0x8, PT ;  /* 0x000000080400780c */ /* 0x000fe20003f06070 */
[----:B------:R-:W-:Y:S01]  /*1210*/  BSSY.RECONVERGENT B1, `(.L_x_182) ;  /* 0x0000028000017945 */ /* 0x000fe20003800200 */
[----:B01----:R-:W-:-:S04]  /*1220*/  LOP3.LUT R22, R5, 0x7, RZ, 0xc0, !PT ;  /* 0x0000000705167812 */ /* 0x003fc800078ec0ff */
[----:B------:R-:W-:-:S07]  /*1230*/  ISETP.NE.AND P1, PT, R22, RZ, PT ;  /* 0x000000ff1600720c */ /* 0x000fce0003f25270 */
[----:B------:R-:W-:Y:S06]  /*1240*/  @!P0 BRA `(.L_x_183) ;  /* 0x0000000000908947 */ /* 0x000fec0003800000 */
[----:B--2---:R-:W0:Y:S01]  /*1250*/  LDC.64 R20, c[0x0][0x380] ;  /* 0x0000e000ff147b82 */ /* 0x004e220000000a00 */
[----:B------:R-:W-:-:S04]  /*1260*/  IMAD R9, R2, R5, R6 ;  /* 0x0000000502097224 */ /* 0x000fc800078e0206 */
[C---:B------:R-:W-:Y:S01]  /*1270*/  VIADD R11, R9.reuse, 0x1 ;  /* 0x00000001090b7836 */ /* 0x040fe20000000000 */
[C---:B------:R-:W-:Y:S01]  /*1280*/  IADD3 R13, PT, PT, R9.reuse, 0x2, RZ ;  /* 0x00000002090d7810 */ /* 0x040fe20007ffe0ff */
[C---:B------:R-:W-:Y:S01]  /*1290*/  VIADD R15, R9.reuse, 0x3 ;  /* 0x00000003090f7836 */ /* 0x040fe20000000000 */
[C---:B---34-:R-:W-:Y:S01]  /*12a0*/  IADD3 R17, PT, PT, R9.reuse, 0x4, RZ ;  /* 0x0000000409117810 */ /* 0x058fe20007ffe0ff */
[C---:B------:R-:W-:Y:S01]  /*12b0*/  VIADD R23, R9.reuse, 0x5 ;  /* 0x0000000509177836 */ /* 0x040fe20000000000 */
[C---:B------:R-:W-:Y:S01]  /*12c0*/  IADD3 R25, PT, PT, R9.reuse, 0x6, RZ ;  /* 0x0000000609197810 */ /* 0x040fe20007ffe0ff */
[C---:B------:R-:W-:Y:S02]  /*12d0*/  VIADD R27, R9.reuse, 0x7 ;  /* 0x00000007091b7836 */ /* 0x040fe40000000000 */
[----:B0-----:R-:W-:-:S04]  /*12e0*/  IMAD.WIDE.U32 R18, R9, 0x4, R20 ;  /* 0x0000000409127825 */ /* 0x001fc800078e0014 */
[--C-:B------:R-:W-:Y:S01]  /*12f0*/  IMAD.WIDE.U32 R8, R11, 0x4, R20.reuse ;  /* 0x000000040b087825 */ /* 0x100fe200078e0014 */
[----:B------:R0:W2:Y:S03]  /*1300*/  LDG.E R4, desc[UR6][R18.64] ;  /* 0x0000000612047981 */ /* 0x0000a6000c1e1900 */
[--C-:B------:R-:W-:Y:S02]  /*1310*/  IMAD.WIDE.U32 R10, R13, 0x4, R20.reuse ;  /* 0x000000040d0a7825 */ /* 0x100fe400078e0014 */
[----:B------:R-:W3:Y:S02]  /*1320*/  LDG.E R8, desc[UR6][R8.64] ;  /* 0x0000000608087981 */ /* 0x000ee4000c1e1900 */
[--C-:B------:R-:W-:Y:S02]  /*1330*/  IMAD.WIDE.U32 R12, R15, 0x4, R20.reuse ;  /* 0x000000040f0c7825 */ /* 0x100fe400078e0014 */
[----:B------:R-:W4:Y:S02]  /*1340*/  LDG.E R10, desc[UR6][R10.64] ;  /* 0x000000060a0a7981 */ /* 0x000f24000c1e1900 */
[----:B------:R-:W-:-:S02]  /*1350*/  IMAD.WIDE.U32 R14, R17, 0x4, R20 ;  /* 0x00000004110e7825 */ /* 0x000fc400078e0014 */
[----:B------:R-:W5:Y:S02]  /*1360*/  LDG.E R12, desc[UR6][R12.64] ;  /* 0x000000060c0c7981 */ /* 0x000f64000c1e1900 */
[--C-:B------:R-:W-:Y:S02]  /*1370*/  IMAD.WIDE.U32 R16, R23, 0x4, R20.reuse ;  /* 0x0000000417107825 */ /* 0x100fe400078e0014 */
[----:B------:R-:W5:Y:S02]  /*1380*/  LDG.E R14, desc[UR6][R14.64] ;  /* 0x000000060e0e7981 */ /* 0x000f64000c1e1900 */
[--C-:B0-----:R-:W-:Y:S02]  /*1390*/  IMAD.WIDE.U32 R18, R25, 0x4, R20.reuse ;  /* 0x0000000419127825 */ /* 0x101fe400078e0014 */
[----:B------:R-:W5:Y:S02]  /*13a0*/  LDG.E R16, desc[UR6][R16.64] ;  /* 0x0000000610107981 */ /* 0x000f64000c1e1900 */
[----:B------:R-:W-:-:S02]  /*13b0*/  IMAD.WIDE.U32 R20, R27, 0x4, R20 ;  /* 0x000000041b147825 */ /* 0x000fc400078e0014 */
[----:B------:R-:W5:Y:S04]  /*13c0*/  LDG.E R18, desc[UR6][R18.64] ;  /* 0x0000000612127981 */ /* 0x000f68000c1e1900 */
[----:B------:R-:W5:Y:S01]  /*13d0*/  LDG.E R20, desc[UR6][R20.64] ;  /* 0x0000000614147981 */ /* 0x000f62000c1e1900 */
[----:B------:R-:W-:-:S05]  /*13e0*/  IMAD R24, R0, R5, R6 ;  /* 0x0000000500187224 */ /* 0x000fca00078e0206 */
[----:B------:R-:W-:Y:S01]  /*13f0*/  LEA R23, R24, R3, 0x2 ;  /* 0x0000000318177211 */ /* 0x000fe200078e10ff */
[----:B------:R-:W-:-:S04]  /*1400*/  VIADD R6, R6, 0x8 ;  /* 0x0000000806067836 */ /* 0x000fc80000000000 */
        /* <DEDUP_REMOVED lines=8> */
.L_x_183:
[----:B------:R-:W-:Y:S05]  /*1490*/  BSYNC.RECONVERGENT B1 ;  /* 0x0000000000017941 */ /* 0x000fea0003800200 */
.L_x_182:
[----:B------:R-:W-:Y:S05]  /*14a0*/  @!P1 BRA `(.L_x_178) ;  /* 0x00000000009c9947 */ /* 0x000fea0003800000 */
[----:B------:R-:W-:Y:S01]  /*14b0*/  ISETP.GE.U32.AND P0, PT, R22, 0x4, PT ;  /* 0x000000041600780c */ /* 0x000fe20003f06070 */
[----:B------:R-:W-:Y:S01]  /*14c0*/  BSSY.RECONVERGENT B1, `(.L_x_184) ;  /* 0x0000018000017945 */ /* 0x000fe20003800200 */
[----:B0-----:R-:W-:-:S04]  /*14d0*/  LOP3.LUT R4, R5, 0x3, RZ, 0xc0, !PT ;  /* 0x0000000305047812 */ /* 0x001fc800078ec0ff */
[----:B------:R-:W-:-:S07]  /*14e0*/  ISETP.NE.AND P1, PT, R4, RZ, PT ;  /* 0x000000ff0400720c */ /* 0x000fce0003f25270 */
[----:B------:R-:W-:Y:S06]  /*14f0*/  @!P0 BRA `(.L_x_185) ;  /* 0x0000000000508947 */ /* 0x000fec0003800000 */
[----:B------:R-:W0:Y:S01]  /*1500*/  LDC.64 R8, c[0x0][0x380] ;  /* 0x0000e000ff087b82 */ /* 0x000e220000000a00 */
[----:B------:R-:W-:-:S04]  /*1510*/  IMAD R11, R2, R5, R6 ;  /* 0x00000005020b7224 */ /* 0x000fc800078e0206 */
[C---:B------:R-:W-:Y:S01]  /*1520*/  VIADD R15, R11.reuse, 0x2 ;  /* 0x000000020b0f7836 */ /* 0x040fe20000000000 */
[C---:B--2---:R-:W-:Y:S02]  /*1530*/  IADD3 R13, PT, PT, R11.reuse, 0x1, RZ ;  /* 0x000000010b0d7810 */ /* 0x044fe40007ffe0ff */
[C---:B---34-:R-:W-:Y:S01]  /*1540*/  IADD3 R17, PT, PT, R11.reuse, 0x3, RZ ;  /* 0x000000030b117810 */ /* 0x058fe20007ffe0ff */
        /* <DEDUP_REMOVED lines=8> */
[----:B------:R-:W-:-:S04]  /*15d0*/  IMAD R16, R0, R5, R6 ;  /* 0x0000000500107224 */ /* 0x000fc800078e0206 */
[----:B------:R-:W-:Y:S01]  /*15e0*/  IMAD R17, R16, 0x4, R3 ;  /* 0x0000000410117824 */ /* 0x000fe200078e0203 */
[----:B------:R-:W-:-:S04]  /*15f0*/  IADD3 R6, PT, PT, R6, 0x4, RZ ;  /* 0x0000000406067810 */ /* 0x000fc80007ffe0ff */
[----:B--2---:R0:W-:Y:S04]  /*1600*/  STS [R17], R10 ;  /* 0x0000000a11007388 */ /* 0x0041e80000000800 */
[----:B---3--:R0:W-:Y:S04]  /*1610*/  STS [R17+0x4], R12 ;  /* 0x0000040c11007388 */ /* 0x0081e80000000800 */
[----:B----4-:R0:W-:Y:S04]  /*1620*/  STS [R17+0x8], R14 ;  /* 0x0000080e11007388 */ /* 0x0101e80000000800 */
[----:B-----5:R0:W-:Y:S02]  /*1630*/  STS [R17+0xc], R8 ;  /* 0x00000c0811007388 */ /* 0x0201e40000000800 */
.L_x_185:
[----:B------:R-:W-:Y:S05]  /*1640*/  BSYNC.RECONVERGENT B1 ;  /* 0x0000000000017941 */ /* 0x000fea0003800200 */
.L_x_184:
[----:B------:R-:W-:Y:S05]  /*1650*/  @!P1 BRA `(.L_x_178) ;  /* 0x0000000000309947 */ /* 0x000fea0003800000 */
[----:B0-----:R-:W0:Y:S01]  /*1660*/  LDC.64 R10, c[0x0][0x380] ;  /* 0x0000e000ff0a7b82 */ /* 0x001e220000000a00 */
[----:B--2---:R-:W-:-:S07]  /*1670*/  IMAD.MOV.U32 R13, RZ, RZ, RZ ;  /* 0x000000ffff0d7224 */ /* 0x004fce00078e00ff */
.L_x_186:
[----:B------:R-:W-:-:S04]  /*1680*/  IMAD R9, R2, R5, R6 ;  /* 0x0000000502097224 */ /* 0x000fc800078e0206 */
[----:B0-----:R-:W-:-:S06]  /*1690*/  IMAD.WIDE.U32 R8, R9, 0x4, R10 ;  /* 0x0000000409087825 */ /* 0x001fcc00078e000a */
[----:B------:R-:W2:Y:S01]  /*16a0*/  LDG.E R8, desc[UR6][R8.64] ;  /* 0x0000000608087981 */ /* 0x000ea2000c1e1900 */
[----:B---34-:R-:W-:Y:S01]  /*16b0*/  IMAD R12, R0, R5, R6 ;  /* 0x00000005000c7224 */ /* 0x018fe200078e0206 */
[----:B------:R-:W-:Y:S01]  /*16c0*/  IADD3 R6, PT, PT, R6, 0x1, RZ ;  /* 0x0000000106067810 */ /* 0x000fe20007ffe0ff */
[----:B------:R-:W-:-:S03]  /*16d0*/  VIADD R13, R13, 0x1 ;  /* 0x000000010d0d7836 */ /* 0x000fc60000000000 */
[----:B------:R-:W-:Y:S02]  /*16e0*/  LEA R15, R12, R3, 0x2 ;  /* 0x000000030c0f7211 */ /* 0x000fe400078e10ff */
[----:B------:R-:W-:-:S03]  /*16f0*/  ISETP.NE.AND P0, PT, R13, R4, PT ;  /* 0x000000040d00720c */ /* 0x000fc60003f05270 */
[----:B--2---:R0:W-:Y:S10]  /*1700*/  STS [R15], R8 ;  /* 0x000000080f007388 */ /* 0x0041f40000000800 */
[----:B------:R-:W-:Y:S05]  /*1710*/  @P0 BRA `(.L_x_186) ;  /* 0xfffffffc00d80947 */ /* 0x000fea000383ffff */
.L_x_178:
[----:B------:R-:W-:Y:S05]  /*1720*/  BSYNC.RECONVERGENT B0 ;  /* 0x0000000000007941 */ /* 0x000fea0003800200 */
.L_x_177:
[----:B------:R-:W-:Y:S01]  /*1730*/  BAR.SYNC.DEFER_BLOCKING 0x0 ;  /* 0x0000000000007b1d */ /* 0x000fe20000010000 */
[----:B------:R-:W-:-:S13]  /*1740*/  ISETP.GE.U32.AND P0, PT, R2, UR8, PT ;  /* 0x0000000802007c0c */ /* 0x000fda000bf06070 */
[----:B------:R-:W-:Y:S05]  /*1750*/  @P0 EXIT ;  /* 0x000000000000094d */ /* 0x000fea0003800000 */
[----:B------:R-:W-:Y:S01]  /*1760*/  ISETP.NE.AND P0, PT, R7, RZ, PT ;  /* 0x000000ff0700720c */ /* 0x000fe20003f05270 */
[----:B------:R-:W-:Y:S01]  /*1770*/  BSSY.RECONVERGENT B0, `(.L_x_187) ;  /* 0x00000d4000007945 */ /* 0x000fe20003800200 */
[----:B0-----:R-:W-:-:S11]  /*1780*/  IMAD.MOV.U32 R4, RZ, RZ, RZ ;  /* 0x000000ffff047224 */ /* 0x001fd600078e00ff */
[----:B------:R-:W-:Y:S05]  /*1790*/  @!P0 BRA `(.L_x_188) ;  /* 0x0000000c00448947 */ /* 0x000fea0003800000 */
[----:B------:R-:W-:-:S13]  /*17a0*/  ISETP.NE.AND P0, PT, R5, RZ, PT ;  /* 0x000000ff0500720c */ /* 0x000fda0003f05270 */
[----:B------:R-:W-:Y:S05]  /*17b0*/  @P0 BRA `(.L_x_189) ;  /* 0x00000004003c0947 */ /* 0x000fea0003800000 */
[C---:B------:R-:W-:Y:S01]  /*17c0*/  ISETP.GE.U32.AND P0, PT, R7.reuse, 0x4, PT ;  /* 0x000000040700780c */ /* 0x040fe20003f06070 */
[----:B------:R-:W-:Y:S01]  /*17d0*/  BSSY.RECONVERGENT B1, `(.L_x_190) ;  /* 0x000003a000017945 */ /* 0x000fe20003800200 */
[----:B------:R-:W-:Y:S02]  /*17e0*/  LOP3.LUT R0, R7, 0x3, RZ, 0xc0, !PT ;  /* 0x0000000307007812 */ /* 0x000fe400078ec0ff */
[----:B------:R-:W-:Y:S02]  /*17f0*/  CS2R R4, SRZ ;  /* 0x0000000000047805 */ /* 0x000fe4000001ff00 */
[----:B------:R-:W-:-:S07]  /*1800*/  MOV R3, 0x7f7fffff ;  /* 0x7f7fffff00037802 */ /* 0x000fce0000000f00 */
[----:B------:R-:W-:Y:S05]  /*1810*/  @!P0 BRA `(.L_x_191) ;  /* 0x0000000000d48947 */ /* 0x000fea0003800000 */
[----:B------:R-:W-:Y:S01]  /*1820*/  LOP3.LUT R5, R7, 0xfffffffc, RZ, 0xc0, !PT ;  /* 0xfffffffc07057812 */ /* 0x000fe200078ec0ff */
[----:B------:R-:W-:Y:S01]  /*1830*/  HFMA2 R4, -RZ, RZ, 0, 0 ;  /* 0x00000000ff047431 */ /* 0x000fe200000001ff */
[----:B------:R-:W-:Y:S01]  /*1840*/  MOV R3, 0x7f7fffff ;  /* 0x7f7fffff00037802 */ /* 0x000fe20000000f00 */
[----:B------:R-:W-:Y:S02]  /*1850*/  IMAD.MOV.U32 R7, RZ, RZ, RZ ;  /* 0x000000ffff077224 */ /* 0x000fe400078e00ff */
[----:B------:R-:W-:-:S05]  /*1860*/  IMAD.MOV R6, RZ, RZ, -R5 ;  /* 0x000000ffff067224 */ /* 0x000fca00078e0a05 */
[----:B------:R-:W-:-:S13]  /*1870*/  ISETP.GE.AND P0, PT, R6, RZ, PT ;  /* 0x000000ff0600720c */ /* 0x000fda0003f06270 */
[----:B------:R-:W-:Y:S05]  /*1880*/  @P0 BRA `(.L_x_192) ;  /* 0x00000000009c0947 */ /* 0x000fea0003800000 */
[----:B------:R-:W-:Y:S01]  /*1890*/  IADD3 R8, PT, PT, -R6, RZ, RZ ;  /* 0x000000ff06087210 */ /* 0x000fe20007ffe1ff */
[----:B------:R-:W-:Y:S01]  /*18a0*/  BSSY.RECONVERGENT B2, `(.L_x_193) ;  /* 0x0000015000027945 */ /* 0x000fe20003800200 */
[----:B------:R-:W-:Y:S02]  /*18b0*/  PLOP3.LUT P0, PT, PT, PT, PT, 0x80, 0x8 ;  /* 0x000000000008781c */ /* 0x000fe40003f0f070 */
[----:B------:R-:W-:-:S13]  /*18c0*/  ISETP.GT.AND P1, PT, R8, 0xc, PT ;  /* 0x0000000c0800780c */ /* 0x000fda0003f24270 */
[----:B------:R-:W-:Y:S05]  /*18d0*/  @!P1 BRA `(.L_x_194) ;  /* 0x0000000000449947 */ /* 0x000fea0003800000 */
[----:B------:R-:W-:-:S13]  /*18e0*/  PLOP3.LUT P0, PT, PT, PT, PT, 0x8, 0x80 ;  /* 0x000000000080781c */ /* 0x000fda0003f0e170 */
.L_x_195:
[C---:B------:R-:W-:Y:S02]  /*18f0*/  FSETP.GT.AND P2, PT, R3.reuse, RZ, PT ;  /* 0x000000ff0300720b */ /* 0x040fe40003f44000 */
[----:B------:R-:W-:Y:S02]  /*1900*/  IADD3 R6, PT, PT, R6, 0x10, RZ ;  /* 0x0000001006067810 */ /* 0x000fe40007ffe0ff */
[----:B------:R-:W-:Y:S02]  /*1910*/  FSEL R3, R3, RZ, !P2 ;  /* 0x000000ff03037208 */ /* 0x000fe40005000000 */
[----:B------:R-:W-:Y:S02]  /*1920*/  SEL R4, R7, R4, P2 ;  /* 0x0000000407047207 */ /* 0x000fe40001000000 */
[----:B------:R-:W-:Y:S02]  /*1930*/  FSETP.GT.AND P3, PT, R3, RZ, PT ;  /* 0x000000ff0300720b */ /* 0x000fe40003f64000 */
[----:B------:R-:W-:-:S02]  /*1940*/  ISETP.GE.AND P2, PT, R6, -0xc, PT ;  /* 0xfffffff40600780c */ /* 0x000fc40003f46270 */
[----:B------:R-:W-:-:S04]  /*1950*/  FSEL R3, R3, RZ, !P3 ;  /* 0x000000ff03037208 */ /* 0x000fc80005800000 */
[----:B------:R-:W-:-:S04]  /*1960*/  FSETP.GT.AND P4, PT, R3, RZ, PT ;  /* 0x000000ff0300720b */ /* 0x000fc80003f84000 */
[----:B------:R-:W-:Y:S01]  /*1970*/  FSEL R3, R3, RZ, !P4 ;  /* 0x000000ff03037208 */ /* 0x000fe20006000000 */
[----:B------:R-:W-:-:S03]  /*1980*/  @P3 VIADD R4, R7, 0x4 ;  /* 0x0000000407043836 */ /* 0x000fc60000000000 */
[----:B------:R-:W-:-:S04]  /*1990*/  FSETP.GT.AND P1, PT, R3, RZ, PT ;  /* 0x000000ff0300720b */ /* 0x000fc80003f24000 */
[----:B------:R-:W-:Y:S02]  /*19a0*/  FSEL R3, R3, RZ, !P1 ;  /* 0x000000ff03037208 */ /* 0x000fe40004800000 */
[----:B------:R-:W-:-:S07]  /*19b0*/  @P4 IADD3 R4, PT, PT, R7, 0x8, RZ ;  /* 0x0000000807044810 */ /* 0x000fce0007ffe0ff */
[C---:B------:R-:W-:Y:S01]  /*19c0*/  @P1 VIADD R4, R7.reuse, 0xc ;  /* 0x0000000c07041836 */ /* 0x040fe20000000000 */
[----:B------:R-:W-:Y:S01]  /*19d0*/  IADD3 R7, PT, PT, R7, 0x10, RZ ;  /* 0x0000001007077810 */ /* 0x000fe20007ffe0ff */
[----:B------:R-:W-:Y:S06]  /*19e0*/  @!P2 BRA `(.L_x_195) ;  /* 0xfffffffc00c0a947 */ /* 0x000fec000383ffff */
.L_x_194:
[----:B------:R-:W-:Y:S05]  /*19f0*/  BSYNC.RECONVERGENT B2 ;  /* 0x0000000000027941 */ /* 0x000fea0003800200 */
.L_x_193:
[----:B------:R-:W-:Y:S01]  /*1a00*/  IADD3 R8, PT, PT, -R6, RZ, RZ ;  /* 0x000000ff06087210 */ /* 0x000fe20007ffe1ff */
[----:B------:R-:W-:Y:S03]  /*1a10*/  BSSY.RECONVERGENT B2, `(.L_x_196) ;  /* 0x000000c000027945 */ /* 0x000fe60003800200 */
[----:B------:R-:W-:-:S13]  /*1a20*/  ISETP.GT.AND P1, PT, R8, 0x4, PT ;  /* 0x000000040800780c */ /* 0x000fda0003f24270 */
[----:B------:R-:W-:Y:S05]  /*1a30*/  @!P1 BRA `(.L_x_197) ;  /* 0x0000000000249947 */ /* 0x000fea0003800000 */
[C---:B------:R-:W-:Y:S01]  /*1a40*/  FSETP.GT.AND P1, PT, R3.reuse, RZ, PT ;  /* 0x000000ff0300720b */ /* 0x040fe20003f24000 */
[----:B------:R-:W-:Y:S01]  /*1a50*/  VIADD R6, R6, 0x8 ;  /* 0x0000000806067836 */ /* 0x000fe20000000000 */
[----:B------:R-:W-:Y:S02]  /*1a60*/  PLOP3.LUT P0, PT, PT, PT, PT, 0x8, 0x80 ;  /* 0x000000000080781c */ /* 0x000fe40003f0e170 */
[----:B------:R-:W-:Y:S02]  /*1a70*/  FSEL R3, R3, RZ, !P1 ;  /* 0x000000ff03037208 */ /* 0x000fe40004800000 */
[----:B------:R-:W-:Y:S02]  /*1a80*/  SEL R4, R7, R4, P1 ;  /* 0x0000000407047207 */ /* 0x000fe40000800000 */
[----:B------:R-:W-:-:S04]  /*1a90*/  FSETP.GT.AND P2, PT, R3, RZ, PT ;  /* 0x000000ff0300720b */ /* 0x000fc80003f44000 */
[----:B------:R-:W-:-:S09]  /*1aa0*/  FSEL R3, R3, RZ, !P2 ;  /* 0x000000ff03037208 */ /* 0x000fd20005000000 */
[C---:B------:R-:W-:Y:S02]  /*1ab0*/  @P2 IADD3 R4, PT, PT, R7.reuse, 0x4, RZ ;  /* 0x0000000407042810 */ /* 0x040fe40007ffe0ff */
[----:B------:R-:W-:-:S07]  /*1ac0*/  IADD3 R7, PT, PT, R7, 0x8, RZ ;  /* 0x0000000807077810 */ /* 0x000fce0007ffe0ff */
.L_x_197:
[----:B------:R-:W-:Y:S05]  /*1ad0*/  BSYNC.RECONVERGENT B2 ;  /* 0x0000000000027941 */ /* 0x000fea0003800200 */
.L_x_196:
[----:B------:R-:W-:-:S13]  /*1ae0*/  ISETP.NE.OR P0, PT, R6, RZ, P0 ;  /* 0x000000ff0600720c */ /* 0x000fda0000705670 */
[----:B------:R-:W-:Y:S05]  /*1af0*/  @!P0 BRA `(.L_x_191) ;  /* 0x00000000001c8947 */ /* 0x000fea0003800000 */
.L_x_192:
[----:B------:R-:W-:Y:S01]  /*1b00*/  VIADD R6, R6, 0x4 ;  /* 0x0000000406067836 */ /* 0x000fe20000000000 */
[----:B------:R-:W-:-:S04]  /*1b10*/  FSETP.GT.AND P1, PT, R3, RZ, PT ;  /* 0x000000ff0300720b */ /* 0x000fc80003f24000 */
[----:B------:R-:W-:Y:S02]  /*1b20*/  ISETP.NE.AND P0, PT, R6, RZ, PT ;  /* 0x000000ff0600720c */ /* 0x000fe40003f05270 */
[----:B------:R-:W-:Y:S02]  /*1b30*/  SEL R4, R7, R4, P1 ;  /* 0x0000000407047207 */ /* 0x000fe40000800000 */
[----:B------:R-:W-:Y:S02]  /*1b40*/  FSEL R3, R3, RZ, !P1 ;  /* 0x000000ff03037208 */ /* 0x000fe40004800000 */
[----:B------:R-:W-:-:S07]  /*1b50*/  IADD3 R7, PT, PT, R7, 0x4, RZ ;  /* 0x0000000407077810 */ /* 0x000fce0007ffe0ff */
[----:B------:R-:W-:Y:S05]  /*1b60*/  @P0 BRA `(.L_x_192) ;  /* 0xfffffffc00e40947 */ /* 0x000fea000383ffff */
.L_x_191:
[----:B------:R-:W-:Y:S05]  /*1b70*/  BSYNC.RECONVERGENT B1 ;  /* 0x0000000000017941 */ /* 0x000fea0003800200 */
.L_x_190:
[----:B------:R-:W-:Y:S01]  /*1b80*/  ISETP.NE.AND P0, PT, R0, RZ, PT ;  /* 0x000000ff0000720c */ /* 0x000fe20003f05270 */
[----:B------:R-:W-:-:S12]  /*1b90*/  BSSY.RECONVERGENT B1, `(.L_x_198) ;  /* 0x0000010000017945 */ /* 0x000fd80003800200 */
[----:B------:R-:W-:Y:S05]  /*1ba0*/  @!P0 BRA `(.L_x_199) ;  /* 0x0000000000388947 */ /* 0x000fea0003800000 */
[----:B------:R-:W-:Y:S02]  /*1bb0*/  IADD3 R0, PT, PT, -R0, 0x1, RZ ;  /* 0x0000000100007810 */ /* 0x000fe40007ffe1ff */
[----:B------:R-:W-:Y:S02]  /*1bc0*/  FSETP.GT.AND P0, PT, R3, RZ, PT ;  /* 0x000000ff0300720b */ /* 0x000fe40003f04000 */
[----:B------:R-:W-:Y:S02]  /*1bd0*/  ISETP.NE.AND P1, PT, R0, RZ, PT ;  /* 0x000000ff0000720c */ /* 0x000fe40003f25270 */
[----:B------:R-:W-:Y:S02]  /*1be0*/  SEL R4, R5, R4, P0 ;  /* 0x0000000405047207 */ /* 0x000fe40000000000 */
[----:B------:R-:W-:-:S09]  /*1bf0*/  FSEL R3, R3, RZ, !P0 ;  /* 0x000000ff03037208 */ /* 0x000fd20004000000 */
[----:B------:R-:W-:Y:S05]  /*1c00*/  @!P1 BRA `(.L_x_199) ;  /* 0x0000000000209947 */ /* 0x000fea0003800000 */
[----:B------:R-:W-:-:S07]  /*1c10*/  IADD3 R5, PT, PT, R5, 0x1, RZ ;  /* 0x0000000105057810 */ /* 0x000fce0007ffe0ff */
.L_x_200:
[----:B------:R-:W-:Y:S01]  /*1c20*/  VIADD R0, R0, 0x1 ;  /* 0x0000000100007836 */ /* 0x000fe20000000000 */
[----:B------:R-:W-:-:S04]  /*1c30*/  FSETP.GT.AND P0, PT, R3, RZ, PT ;  /* 0x000000ff0300720b */ /* 0x000fc80003f04000 */
[----:B------:R-:W-:Y:S02]  /*1c40*/  ISETP.NE.AND P1, PT, R0, RZ, PT ;  /* 0x000000ff0000720c */ /* 0x000fe40003f25270 */
[----:B------:R-:W-:Y:S02]  /*1c50*/  SEL R4, R5, R4, P0 ;  /* 0x0000000405047207 */ /* 0x000fe40000000000 */
[----:B------:R-:W-:Y:S02]  /*1c60*/  FSEL R3, R3, RZ, !P0 ;  /* 0x000000ff03037208 */ /* 0x000fe40004000000 */
[----:B------:R-:W-:-:S07]  /*1c70*/  IADD3 R5, PT, PT, R5, 0x1, RZ ;  /* 0x0000000105057810 */ /* 0x000fce0007ffe0ff */
[----:B------:R-:W-:Y:S05]  /*1c80*/  @P1 BRA `(.L_x_200) ;  /* 0xfffffffc00e41947 */ /* 0x000fea000383ffff */
.L_x_199:
[----:B------:R-:W-:Y:S05]  /*1c90*/  BSYNC.RECONVERGENT B1 ;  /* 0x0000000000017941 */ /* 0x000fea0003800200 */
.L_x_198:
[----:B------:R-:W-:Y:S05]  /*1ca0*/  BRA `(.L_x_188) ;  /* 0x0000000800007947 */ /* 0x000fea0003800000 */
.L_x_189:
[C---:B------:R-:W-:Y:S01]  /*1cb0*/  LOP3.LUT R23, R5.reuse, 0x7, RZ, 0xc0, !PT ;  /* 0x0000000705177812 */ /* 0x040fe200078ec0ff */
[----:B------:R-:W-:Y:S01]  /*1cc0*/  HFMA2 R10, -RZ, RZ, 0, 0 ;  /* 0x00000000ff0a7431 */ /* 0x000fe200000001ff */
[----:B------:R-:W-:Y:S01]  /*1cd0*/  IADD3 R4, PT, PT, R0, R7, RZ ;  /* 0x0000000700047210 */ /* 0x000fe20007ffe0ff */
[----:B------:R-:W-:Y:S01]  /*1ce0*/  IMAD.MOV.U32 R9, RZ, RZ, 0x7f7fffff ;  /* 0x7f7fffffff097424 */ /* 0x000fe200078e00ff */
[----:B-1----:R-:W-:Y:S01]  /*1cf0*/  LOP3.LUT R24, R5, 0x3, RZ, 0xc0, !PT ;  /* 0x0000000305187812 */ /* 0x002fe200078ec0ff */
[----:B------:R-:W-:Y:S01]  /*1d00*/  VIADD R6, R23, 0xffffffff ;  /* 0xffffffff17067836 */ /* 0x000fe20000000000 */
[----:B------:R-:W-:Y:S02]  /*1d10*/  SHF.L.U32 R4, R4, 0x2, RZ ;  /* 0x0000000204047819 */ /* 0x000fe400000006ff */
[C---:B------:R-:W-:Y:S02]  /*1d20*/  SHF.L.U32 R11, R5.reuse, 0x2, RZ ;  /* 0x00000002050b7819 */ /* 0x040fe400000006ff */
[----:B------:R-:W-:Y:S01]  /*1d30*/  ISETP.GE.U32.AND P0, PT, R6, 0x3, PT ;  /* 0x000000030600780c */ /* 0x000fe20003f06070 */
[----:B------:R-:W-:Y:S01]  /*1d40*/  IMAD R7, R4, R5, UR4 ;  /* 0x0000000404077e24 */ /* 0x000fe2000f8e0205 */
[----:B------:R-:W-:-:S02]  /*1d50*/  LOP3.LUT R6, R5, 0xfffffff8, RZ, 0xc0, !PT ;  /* 0xfffffff805067812 */ /* 0x000fc400078ec0ff */
[----:B------:R-:W-:Y:S02]  /*1d60*/  MOV R4, RZ ;  /* 0x000000ff00047202 */ /* 0x000fe40000000f00 */
[----:B------:R-:W-:Y:S01]  /*1d70*/  IADD3 R7, PT, PT, R7, 0x10, RZ ;  /* 0x0000001007077810 */ /* 0x000fe20007ffe0ff */
[----:B------:R-:W-:-:S07]  /*1d80*/  IMAD.MOV R8, RZ, RZ, -R6 ;  /* 0x000000ffff087224 */ /* 0x000fce00078e0a06 */
.L_x_210:
[----:B------:R-:W0:Y:S01]  /*1d90*/  LDC R5, c[0x0][0x3a4] ;  /* 0x0000e900ff057b82 */ /* 0x000e220000000800 */
[----:B--2---:R-:W-:Y:S01]  /*1da0*/  MOV R20, RZ ;  /* 0x000000ff00147202 */ /* 0x004fe20000000f00 */
[----:B---34-:R-:W-:Y:S01]  /*1db0*/  IMAD.MOV.U32 R12, RZ, RZ, RZ ;  /* 0x000000ffff0c7224 */ /* 0x018fe200078e00ff */
[----:B0-----:R-:W-:-:S13]  /*1dc0*/  ISETP.GE.U32.AND P1, PT, R5, 0x8, PT ;  /* 0x000000080500780c */ /* 0x001fda0003f26070 */
[----:B------:R-:W-:Y:S05]  /*1dd0*/  @!P1 BRA `(.L_x_201) ;  /* 0x0000000000b49947 */ /* 0x000fea0003800000 */
[----:B------:R-:W-:Y:S02]  /*1de0*/  IMAD R14, R11, R10, UR4 ;  /* 0x000000040b0e7e24 */ /* 0x000fe4000f8e020a */
[----:B------:R-:W-:Y:S01]  /*1df0*/  HFMA2 R20, -RZ, RZ, 0, 0 ;  /* 0x00000000ff147431 */ /* 0x000fe200000001ff */
[----:B------:R-:W-:Y:S01]  /*1e00*/  BSSY.RECONVERGENT B1, `(.L_x_202) ;  /* 0x0000029000017945 */ /* 0x000fe20003800200 */
[----:B------:R-:W-:Y:S01]  /*1e10*/  MOV R13, R7 ;  /* 0x00000007000d7202 */ /* 0x000fe20000000f00 */
[----:B------:R-:W-:Y:S01]  /*1e20*/  IMAD.MOV.U32 R12, RZ, RZ, R8 ;  /* 0x000000ffff0c7224 */ /* 0x000fe200078e0008 */
[----:B------:R-:W-:-:S07]  /*1e30*/  IADD3 R14, PT, PT, R14, 0x10, RZ ;  /* 0x000000100e0e7810 */ /* 0x000fce0007ffe0ff */
.L_x_203:
[----:B------:R-:W-:Y:S01]  /*1e40*/  LDS R19, [R13+-0x10] ;  /* 0xfffff0000d137984 */ /* 0x000fe20000000800 */
[----:B------:R-:W-:-:S03]  /*1e50*/  IADD3 R12, PT, PT, R12, 0x8, RZ ;  /* 0x000000080c0c7810 */ /* 0x000fc60007ffe0ff */
[----:B------:R-:W0:Y:S01]  /*1e60*/  LDS R22, [R14+-0x10] ;  /* 0xfffff0000e167984 */ /* 0x000e220000000800 */
[----:B------:R-:W-:-:S03]  /*1e70*/  ISETP.NE.AND P1, PT, R12, RZ, PT ;  /* 0x000000ff0c00720c */ /* 0x000fc60003f25270 */
[----:B------:R-:W-:Y:S04]  /*1e80*/  LDS R25, [R13+-0xc] ;  /* 0xfffff4000d197984 */ /* 0x000fe80000000800 */
[----:B------:R-:W1:Y:S04]  /*1e90*/  LDS R26, [R14+-0xc] ;  /* 0xfffff4000e1a7984 */ /* 0x000e680000000800 */
[----:B------:R-:W-:Y:S04]  /*1ea0*/  LDS R18, [R13+-0x8] ;  /* 0xfffff8000d127984 */ /* 0x000fe80000000800 */
[----:B------:R-:W2:Y:S04]  /*1eb0*/  LDS R17, [R14+-0x8] ;  /* 0xfffff8000e117984 */ /* 0x000ea80000000800 */
[----:B------:R-:W-:Y:S04]  /*1ec0*/  LDS R15, [R13+-0x4] ;  /* 0xfffffc000d0f7984 */ /* 0x000fe80000000800 */
[----:B------:R-:W3:Y:S01]  /*1ed0*/  LDS R16, [R14+-0x4] ;  /* 0xfffffc000e107984 */ /* 0x000ee20000000800 */
[----:B0-----:R-:W-:-:S04]  /*1ee0*/  FADD R19, R19, -R22 ;  /* 0x8000001613137221 */ /* 0x001fc80000000000 */
[----:B------:R-:W-:Y:S02]  /*1ef0*/  FFMA R21, R19, R19, R20 ;  /* 0x0000001313157223 */ /* 0x000fe40000000014 */
[----:B------:R-:W-:Y:S01]  /*1f00*/  LDS R19, [R13] ;  /* 0x000000000d137984 */ /* 0x000fe20000000800 */
[----:B-1----:R-:W-:-:S03]  /*1f10*/  FADD R26, R25, -R26 ;  /* 0x8000001a191a7221 */ /* 0x002fc60000000000 */
[----:B------:R-:W0:Y:S01]  /*1f20*/  LDS R20, [R14] ;  /* 0x000000000e147984 */ /* 0x000e220000000800 */
[----:B------:R-:W-:Y:S01]  /*1f30*/  FFMA R21, R26, R26, R21 ;  /* 0x0000001a1a157223 */ /* 0x000fe20000000015 */
[----:B--2---:R-:W-:Y:S02]  /*1f40*/  FADD R22, R18, -R17 ;  /* 0x8000001112167221 */ /* 0x004fe40000000000 */
[----:B------:R-:W-:Y:S02]  /*1f50*/  LDS R18, [R13+0x4] ;  /* 0x000004000d127984 */ /* 0x000fe40000000800 */
[----:B------:R-:W-:Y:S02]  /*1f60*/  FFMA R25, R22, R22, R21 ;  /* 0x0000001616197223 */ /* 0x000fe40000000015 */
[----:B------:R-:W1:Y:S01]  /*1f70*/  LDS R17, [R14+0x4] ;  /* 0x000004000e117984 */ /* 0x000e620000000800 */
[----:B---3--:R-:W-:-:S03]  /*1f80*/  FADD R26, R15, -R16 ;  /* 0x800000100f1a7221 */ /* 0x008fc60000000000 */
[----:B------:R-:W-:Y:S01]  /*1f90*/  LDS R22, [R13+0x8] ;  /* 0x000008000d167984 */ /* 0x000fe20000000800 */
[----:B------:R-:W-:-:S03]  /*1fa0*/  FFMA R25, R26, R26, R25 ;  /* 0x0000001a1a197223 */ /* 0x000fc60000000019 */
[----:B------:R-:W2:Y:S04]  /*1fb0*/  LDS R15, [R14+0x8] ;  /* 0x000008000e0f7984 */ /* 0x000ea80000000800 */
[----:B------:R3:W-:Y:S04]  /*1fc0*/  LDS R21, [R13+0xc] ;  /* 0x00000c000d157984 */ /* 0x0007e80000000800 */
[----:B------:R4:W5:Y:S01]  /*1fd0*/  LDS R16, [R14+0xc] ;  /* 0x00000c000e107984 */ /* 0x0009620000000800 */
[----:B---3--:R-:W-:Y:S01]  /*1fe0*/  VIADD R13, R13, 0x20 ;  /* 0x000000200d0d7836 */ /* 0x008fe20000000000 */
[----:B----4-:R-:W-:Y:S01]  /*1ff0*/  IADD3 R14, PT, PT, R14, 0x20, RZ ;  /* 0x000000200e0e7810 */ /* 0x010fe20007ffe0ff */
[----:B0-----:R-:W-:-:S04]  /*2000*/  FADD R20, R19, -R20 ;  /* 0x8000001413147221 */ /* 0x001fc80000000000 */
[----:B------:R-:W-:Y:S01]  /*2010*/  FFMA R25, R20, R20, R25 ;  /* 0x0000001414197223 */ /* 0x000fe20000000019 */
[----:B-1----:R-:W-:-:S04]  /*2020*/  FADD R18, R18, -R17 ;  /* 0x8000001112127221 */ /* 0x002fc80000000000 */
[----:B------:R-:W-:Y:S01]  /*2030*/  FFMA R25, R18, R18, R25 ;  /* 0x0000001212197223 */ /* 0x000fe20000000019 */
[----:B--2---:R-:W-:-:S04]  /*2040*/  FADD R22, R22, -R15 ;  /* 0x8000000f16167221 */ /* 0x004fc80000000000 */
[----:B------:R-:W-:Y:S01]  /*2050*/  FFMA R25, R22, R22, R25 ;  /* 0x0000001616197223 */ /* 0x000fe20000000019 */
[----:B-----5:R-:W-:-:S04]  /*2060*/  FADD R16, R21, -R16 ;  /* 0x8000001015107221 */ /* 0x020fc80000000000 */
[----:B------:R-:W-:Y:S01]  /*2070*/  FFMA R20, R16, R16, R25 ;  /* 0x0000001010147223 */ /* 0x000fe20000000019 */
[----:B------:R-:W-:Y:S06]  /*2080*/  @P1 BRA `(.L_x_203) ;  /* 0xfffffffc006c1947 */ /* 0x000fec000383ffff */
[----:B------:R-:W-:Y:S05]  /*2090*/  BSYNC.RECONVERGENT B1 ;  /* 0x0000000000017941 */ /* 0x000fea0003800200 */
.L_x_202:
[----:B------:R-:W-:-:S07]  /*20a0*/  MOV R12, R6 ;  /* 0x00000006000c7202 */ /* 0x000fce0000000f00 */
.L_x_201:
[----:B------:R-:W-:Y:S01]  /*20b0*/  ISETP.NE.AND P1, PT, R23, RZ, PT ;  /* 0x000000ff1700720c */ /* 0x000fe20003f25270 */
[----:B------:R-:W-:-:S12]  /*20c0*/  BSSY.RECONVERGENT B1, `(.L_x_204) ;  /* 0x0000037000017945 */ /* 0x000fd80003800200 */
[----:B------:R-:W-:Y:S05]  /*20d0*/  @!P1 BRA `(.L_x_205) ;  /* 0x0000000000d49947 */ /* 0x000fea0003800000 */
[----:B------:R-:W-:Y:S01]  /*20e0*/  BSSY.RECONVERGENT B2, `(.L_x_206) ;  /* 0x0000018000027945 */ /* 0x000fe20003800200 */
[----:B------:R-:W-:-:S03]  /*20f0*/  ISETP.NE.AND P1, PT, R24, RZ, PT ;  /* 0x000000ff1800720c */ /* 0x000fc60003f25270 */
[----:B------:R-:W-:Y:S10]  /*2100*/  @!P0 BRA `(.L_x_207) ;  /* 0x0000000000548947 */ /* 0x000ff40003800000 */
[-CC-:B------:R-:W-:Y:S02]  /*2110*/  IMAD R13, R10, R5.reuse, R12.reuse ;  /* 0x000000050a0d7224 */ /* 0x180fe400078e020c */
[----:B------:R-:W-:Y:S01]  /*2120*/  IMAD R14, R0, R5, R12 ;  /* 0x00000005000e7224 */ /* 0x000fe200078e020c */
[----:B------:R-:W-:Y:S02]  /*2130*/  IADD3 R12, PT, PT, R12, 0x4, RZ ;  /* 0x000000040c0c7810 */ /* 0x000fe40007ffe0ff */
[----:B------:R-:W-:Y:S01]  /*2140*/  LEA R15, R13, UR4, 0x2 ;  /* 0x000000040d0f7c11 */ /* 0x000fe2000f8e10ff */
[----:B------:R-:W-:-:S04]  /*2150*/  IMAD R14, R14, 0x4, R3 ;  /* 0x000000040e0e7824 */ /* 0x000fc800078e0203 */
[----:B------:R-:W-:Y:S04]  /*2160*/  LDS R16, [R15] ;  /* 0x000000000f107984 */ /* 0x000fe80000000800 */
[----:B------:R-:W0:Y:S04]  /*2170*/  LDS R13, [R14] ;  /* 0x000000000e0d7984 */ /* 0x000e280000000800 */
[----:B------:R-:W-:Y:S04]  /*2180*/  LDS R17, [R14+0x4] ;  /* 0x000004000e117984 */ /* 0x000fe80000000800 */
[----:B------:R-:W1:Y:S04]  /*2190*/  LDS R18, [R15+0x4] ;  /* 0x000004000f127984 */ /* 0x000e680000000800 */
[----:B------:R-:W-:Y:S04]  /*21a0*/  LDS R19, [R14+0x8] ;  /* 0x000008000e137984 */ /* 0x000fe80000000800 */
[----:B------:R-:W2:Y:S04]  /*21b0*/  LDS R22, [R15+0x8] ;  /* 0x000008000f167984 */ /* 0x000ea80000000800 */
[----:B------:R-:W-:Y:S04]  /*21c0*/  LDS R21, [R14+0xc] ;  /* 0x00000c000e157984 */ /* 0x000fe80000000800 */
[----:B------:R-:W3:Y:S01]  /*21d0*/  LDS R26, [R15+0xc] ;  /* 0x00000c000f1a7984 */ /* 0x000ee20000000800 */
[----:B0-----:R-:W-:-:S04]  /*21e0*/  FADD R13, R13, -R16 ;  /* 0x800000100d0d7221 */ /* 0x001fc80000000000 */
[----:B------:R-:W-:Y:S01]  /*21f0*/  FFMA R13, R13, R13, R20 ;  /* 0x0000000d0d0d7223 */ /* 0x000fe20000000014 */
[----:B-1----:R-:W-:-:S04]  /*2200*/  FADD R18, R17, -R18 ;  /* 0x8000001211127221 */ /* 0x002fc80000000000 */
[----:B------:R-:W-:Y:S01]  /*2210*/  FFMA R13, R18, R18, R13 ;  /* 0x00000012120d7223 */ /* 0x000fe2000000000d */
[----:B--2---:R-:W-:-:S04]  /*2220*/  FADD R22, R19, -R22 ;  /* 0x8000001613167221 */ /* 0x004fc80000000000 */
[----:B------:R-:W-:Y:S01]  /*2230*/  FFMA R13, R22, R22, R13 ;  /* 0x00000016160d7223 */ /* 0x000fe2000000000d */
[----:B---3--:R-:W-:-:S04]  /*2240*/  FADD R26, R21, -R26 ;  /* 0x8000001a151a7221 */ /* 0x008fc80000000000 */
[----:B------:R-:W-:-:S07]  /*2250*/  FFMA R20, R26, R26, R13 ;  /* 0x0000001a1a147223 */ /* 0x000fce000000000d */
.L_x_207:
[----:B------:R-:W-:Y:S05]  /*2260*/  BSYNC.RECONVERGENT B2 ;  /* 0x0000000000027941 */ /* 0x000fea0003800200 */
.L_x_206:
[----:B------:R-:W-:Y:S05]  /*2270*/  @!P1 BRA `(.L_x_205) ;  /* 0x00000000006c9947 */ /* 0x000fea0003800000 */
[----:B------:R-:W-:Y:S01]  /*2280*/  ISETP.NE.AND P2, PT, R24, 0x1, PT ;  /* 0x000000011800780c */ /* 0x000fe20003f45270 */
[----:B------:R-:W-:Y:S01]  /*2290*/  BSSY.RECONVERGENT B2, `(.L_x_208) ;  /* 0x0000010000027945 */ /* 0x000fe20003800200 */
[----:B------:R-:W-:-:S11]  /*22a0*/  LOP3.LUT P1, RZ, R5, 0x1, RZ, 0xc0, !PT ;  /* 0x0000000105ff7812 */ /* 0x000fd6000782c0ff */
[----:B------:R-:W-:Y:S05]  /*22b0*/  @!P2 BRA `(.L_x_209) ;  /* 0x000000000034a947 */ /* 0x000fea0003800000 */
[-CC-:B------:R-:W-:Y:S02]  /*22c0*/  IMAD R14, R0, R5.reuse, R12.reuse ;  /* 0x00000005000e7224 */ /* 0x180fe400078e020c */
[----:B------:R-:W-:Y:S02]  /*22d0*/  IMAD R13, R10, R5, R12 ;  /* 0x000000050a0d7224 */ /* 0x000fe400078e020c */
[----:B------:R-:W-:Y:S01]  /*22e0*/  VIADD R12, R12, 0x2 ;  /* 0x000000020c0c7836 */ /* 0x000fe20000000000 */
[----:B------:R-:W-:Y:S02]  /*22f0*/  LEA R14, R14, R3, 0x2 ;  /* 0x000000030e0e7211 */ /* 0x000fe400078e10ff */
[----:B------:R-:W-:-:S03]  /*2300*/  LEA R15, R13, UR4, 0x2 ;  /* 0x000000040d0f7c11 */ /* 0x000fc6000f8e10ff */
[----:B------:R-:W-:Y:S04]  /*2310*/  LDS R13, [R14] ;  /* 0x000000000e0d7984 */ /* 0x000fe80000000800 */
[----:B------:R-:W0:Y:S04]  /*2320*/  LDS R16, [R15] ;  /* 0x000000000f107984 */ /* 0x000e280000000800 */
[----:B------:R-:W-:Y:S04]  /*2330*/  LDS R17, [R14+0x4] ;  /* 0x000004000e117984 */ /* 0x000fe80000000800 */
[----:B------:R-:W1:Y:S01]  /*2340*/  LDS R18, [R15+0x4] ;  /* 0x000004000f127984 */ /* 0x000e620000000800 */
[----:B0-----:R-:W-:-:S04]  /*2350*/  FADD R13, R13, -R16 ;  /* 0x800000100d0d7221 */ /* 0x001fc80000000000 */
[----:B------:R-:W-:Y:S01]  /*2360*/  FFMA R20, R13, R13, R20 ;  /* 0x0000000d0d147223 */ /* 0x000fe20000000014 */
[----:B-1----:R-:W-:-:S04]  /*2370*/  FADD R17, R17, -R18 ;  /* 0x8000001211117221 */ /* 0x002fc80000000000 */
[----:B------:R-:W-:-:S07]  /*2380*/  FFMA R20, R17, R17, R20 ;  /* 0x0000001111147223 */ /* 0x000fce0000000014 */
.L_x_209:
[----:B------:R-:W-:Y:S05]  /*2390*/  BSYNC.RECONVERGENT B2 ;  /* 0x0000000000027941 */ /* 0x000fea0003800200 */
.L_x_208:
[----:B------:R-:W-:Y:S05]  /*23a0*/  @!P1 BRA `(.L_x_205) ;  /* 0x0000000000209947 */ /* 0x000fea0003800000 */
[-CC-:B------:R-:W-:Y:S02]  /*23b0*/  IMAD R14, R0, R5.reuse, R12.reuse ;  /* 0x00000005000e7224 */ /* 0x180fe400078e020c */
[----:B------:R-:W-:-:S03]  /*23c0*/  IMAD R5, R10, R5, R12 ;  /* 0x000000050a057224 */ /* 0x000fc600078e020c */
[----:B------:R-:W-:Y:S02]  /*23d0*/  LEA R14, R14, R3, 0x2 ;  /* 0x000000030e0e7211 */ /* 0x000fe400078e10ff */
[----:B------:R-:W-:-:S04]  /*23e0*/  LEA R5, R5, UR4, 0x2 ;  /* 0x0000000405057c11 */ /* 0x000fc8000f8e10ff */
[----:B------:R-:W-:Y:S04]  /*23f0*/  LDS R14, [R14] ;  /* 0x000000000e0e7984 */ /* 0x000fe80000000800 */
[----:B------:R-:W0:Y:S02]  /*2400*/  LDS R5, [R5] ;  /* 0x0000000005057984 */ /* 0x000e240000000800 */
[----:B0-----:R-:W-:-:S04]  /*2410*/  FADD R13, R14, -R5 ;  /* 0x800000050e0d7221 */ /* 0x001fc80000000000 */
[----:B------:R-:W-:-:S07]  /*2420*/  FFMA R20, R13, R13, R20 ;  /* 0x0000000d0d147223 */ /* 0x000fce0000000014 */
.L_x_205:
[----:B------:R-:W-:Y:S05]  /*2430*/  BSYNC.RECONVERGENT B1 ;  /* 0x0000000000017941 */ /* 0x000fea0003800200 */
.L_x_204:
[----:B------:R-:W0:Y:S01]  /*2440*/  LDCU UR5, c[0x0][0x3a8] ;  /* 0x00007500ff0577ac */ /* 0x000e220008000800 */
[----:B------:R-:W-:-:S04]  /*2450*/  FSETP.GEU.AND P1, PT, R20, R9, PT ;  /* 0x000000091400720b */ /* 0x000fc80003f2e000 */
[C---:B------:R-:W-:Y:S02]  /*2460*/  SEL R4, R10.reuse, R4, !P1 ;  /* 0x000000040a047207 */ /* 0x040fe40004800000 */
[----:B------:R-:W-:Y:S02]  /*2470*/  IADD3 R10, PT, PT, R10, 0x1, RZ ;  /* 0x000000010a0a7810 */ /* 0x000fe40007ffe0ff */
[----:B------:R-:W-:Y:S02]  /*2480*/  FSEL R9, R20, R9, !P1 ;  /* 0x0000000914097208 */ /* 0x000fe40004800000 */
[----:B0-----:R-:W-:-:S13]  /*2490*/  ISETP.NE.AND P2, PT, R10, UR5, PT ;  /* 0x000000050a007c0c */ /* 0x001fda000bf45270 */
[----:B------:R-:W-:Y:S05]  /*24a0*/  @P2 BRA `(.L_x_210) ;  /* 0xfffffff800382947 */ /* 0x000fea000383ffff */
.L_x_188:
[----:B------:R-:W-:Y:S05]  /*24b0*/  BSYNC.RECONVERGENT B0 ;  /* 0x0000000000007941 */ /* 0x000fea0003800200 */
.L_x_187:
[----:B------:R-:W0:Y:S02]  /*24c0*/  LDC.64 R6, c[0x0][0x390] ;  /* 0x0000e400ff067b82 */ /* 0x000e240000000a00 */
[----:B0-----:R-:W-:-:S05]  /*24d0*/  IMAD.WIDE.U32 R2, R2, 0x4, R6 ;  /* 0x0000000402027825 */ /* 0x001fca00078e0006 */
[----:B------:R-:W5:Y:S02]  /*24e0*/  LDG.E R5, desc[UR6][R2.64] ;  /* 0x0000000602057981 */ /* 0x000f64000c1e1900 */
[----:B-----5:R-:W-:-:S13]  /*24f0*/  ISETP.NE.AND P0, PT, R4, R5, PT ;  /* 0x000000050400720c */ /* 0x020fda0003f05270 */
[----:B------:R-:W-:Y:S05]  /*2500*/  @!P0 EXIT ;  /* 0x000000000000894d */ /* 0x000fea0003800000 */
[----:B------:R-:W0:Y:S01]  /*2510*/  S2R R0, SR_LANEID ;  /* 0x0000000000007919 */ /* 0x000e220000000000 */
[----:B------:R-:W5:Y:S01]  /*2520*/  LDC.64 R6, c[0x0][0x398] ;  /* 0x0000e600ff067b82 */ /* 0x000f620000000a00 */
[----:B------:R-:W-:Y:S02]  /*2530*/  VOTEU.ANY UR4, UPT, PT ;  /* 0x0000000000047886 */ /* 0x000fe400038e0100 */
[----:B------:R-:W-:Y:S02]  /*2540*/  UFLO.U32 UR5, UR4 ;  /* 0x00000004000572bd */ /* 0x000fe400080e0000 */
[----:B------:R-:W5:Y:S01]  /*2550*/  POPC R5, UR4 ;  /* 0x0000000400057d09 */ /* 0x000f620008000000 */
[----:B------:R-:W-:Y:S03]  /*2560*/  STG.E desc[UR6][R2.64], R4 ;  /* 0x0000000402007986 */ /* 0x000fe6000c101906 */
[----:B0-----:R-:W-:-:S13]  /*2570*/  ISETP.EQ.U32.AND P0, PT, R0, UR5, PT ;  /* 0x0000000500007c0c */ /* 0x001fda000bf02070 */
[----:B-----5:R-:W-:Y:S01]  /*2580*/  @P0 REDG.E.ADD.STRONG.GPU desc[UR6][R6.64], R5 ;  /* 0x000000050600098e */ /* 0x020fe2000c12e106 */
[----:B------:R-:W-:Y:S05]  /*2590*/  EXIT ;  /* 0x000000000000794d */ /* 0x000fea0003800000 */
.L_x_211:
        /* <DEDUP_REMOVED lines=14> */
.L_x_217:


//--------------------- .nv.shared._Z6dividePfPjjj --------------------------
	.section	.nv.shared._Z6dividePfPjjj,"aw",@nobits
	.sectionflags	@""
	.align	16
	.zero		1024


//--------------------- .nv.shared.reserved.0     --------------------------
	.section	.nv.shared.reserved.0,"aw",@nobits
	.weak		__nv_reservedSMEM_offset_0_alias
	.size		__nv_reservedSMEM_offset_0_alias, 0, 64
	.other		__nv_reservedSMEM_offset_0_alias,@"STO_CUDA_RESERVED_SHARED STV_DEFAULT"
__nv_reservedSMEM_offset_0_alias:
	.zero		0
	.zero		64


//--------------------- .nv.shared._Z11set_to_zeroPjj --------------------------
	.section	.nv.shared._Z11set_to_zeroPjj,"aw",@nobits
	.sectionflags	@""
	.align	16
	.zero		1024


//--------------------- .nv.shared._Z11set_to_zeroPfj --------------------------
	.section	.nv.shared._Z11set_to_zeroPfj,"aw",@nobits
	.sectionflags	@""
	.align	16
	.zero		1024


//--------------------- .nv.shared._Z16update_centroidsPfPjS_S0_6Params --------------------------
	.section	.nv.shared._Z16update_centroidsPfPjS_S0_6Params,"aw",@nobits
	.sectionflags	@""
	.align	16
	.zero		1024


//--------------------- .nv.shared._Z13assign_pointsPfS_PjS0_6Params --------------------------
	.section	.nv.shared._Z13assign_pointsPfS_PjS0_6Params,"aw",@nobits
	.sectionflags	@""
	.align	16
	.zero		1024


//--------------------- .nv.constant0._Z6dividePfPjjj --------------------------
	.section	.nv.constant0._Z6dividePfPjjj,"a",@progbits
	.sectionflags	@""
	.align	4
.nv.constant0._Z6dividePfPjjj:
	.zero		920


//--------------------- .nv.constant0._Z11set_to_zeroPjj --------------------------
	.section	.nv.constant0._Z11set_to_zeroPjj,"a",@progbits
	.sectionflags	@""
	.align	4
.nv.constant0._Z11set_to_zeroPjj:
	.zero		908


//--------------------- .nv.constant0._Z11set_to_zeroPfj --------------------------
	.section	.nv.constant0._Z11set_to_zeroPfj,"a",@progbits
	.sectionflags	@""
	.align	4
.nv.constant0._Z11set_to_zeroPfj:
	.zero		908


//--------------------- .nv.constant0._Z16update_centroidsPfPjS_S0_6Params --------------------------
	.section	.nv.constant0._Z16update_centroidsPfPjS_S0_6Params,"a",@progbits
	.sectionflags	@""
	.align	4
.nv.constant0._Z16update_centroidsPfPjS_S0_6Params:
	.zero		940


//--------------------- .nv.constant0._Z13assign_pointsPfS_PjS0_6Params --------------------------
	.section	.nv.constant0._Z13assign_pointsPfS_PjS0_6Params,"a",@progbits
	.sectionflags	@""
	.align	4
.nv.constant0._Z13assign_pointsPfS_PjS0_6Params:
	.zero		940


//--------------------- SYMBOLS --------------------------

	.type		.nv.reservedSmem.offset0,@object
	.size		.nv.reservedSmem.offset0,0x4
	.type		.nv.reservedSmem.cap,@object
	.size		.nv.reservedSmem.cap,0x4
